//
// Generated by NVIDIA NVVM Compiler
//
// Compiler Build ID: CL-36424714
// Cuda compilation tools, release 13.0, V13.0.88
// Based on NVVM 20.0.0
//

.version 9.0
.target sm_100
.address_size 64

	// .globl	_Z12gamma_kernelILi3E10GammaFwdOpEvPKhiPhiiiT0_
.const .align 1 .b8 d_gamma_fwd_lut[256];
.const .align 1 .b8 d_gamma_inv_lut[256];

.visible .entry _Z12gamma_kernelILi3E10GammaFwdOpEvPKhiPhiiiT0_(
	.param .u64 .ptr .align 1 _Z12gamma_kernelILi3E10GammaFwdOpEvPKhiPhiiiT0__param_0,
	.param .u32 _Z12gamma_kernelILi3E10GammaFwdOpEvPKhiPhiiiT0__param_1,
	.param .u64 .ptr .align 1 _Z12gamma_kernelILi3E10GammaFwdOpEvPKhiPhiiiT0__param_2,
	.param .u32 _Z12gamma_kernelILi3E10GammaFwdOpEvPKhiPhiiiT0__param_3,
	.param .u32 _Z12gamma_kernelILi3E10GammaFwdOpEvPKhiPhiiiT0__param_4,
	.param .u32 _Z12gamma_kernelILi3E10GammaFwdOpEvPKhiPhiiiT0__param_5,
	.param .align 1 .b8 _Z12gamma_kernelILi3E10GammaFwdOpEvPKhiPhiiiT0__param_6[1]
)
{
	.reg .pred 	%p<4>;
	.reg .b16 	%rs<4>;
	.reg .b32 	%r<18>;
	.reg .b64 	%rd<19>;

	ld.param.u64 	%rd1, [_Z12gamma_kernelILi3E10GammaFwdOpEvPKhiPhiiiT0__param_0];
	ld.param.u32 	%r3, [_Z12gamma_kernelILi3E10GammaFwdOpEvPKhiPhiiiT0__param_1];
	ld.param.u64 	%rd2, [_Z12gamma_kernelILi3E10GammaFwdOpEvPKhiPhiiiT0__param_2];
	ld.param.u32 	%r4, [_Z12gamma_kernelILi3E10GammaFwdOpEvPKhiPhiiiT0__param_3];
	ld.param.u32 	%r5, [_Z12gamma_kernelILi3E10GammaFwdOpEvPKhiPhiiiT0__param_4];
	ld.param.u32 	%r6, [_Z12gamma_kernelILi3E10GammaFwdOpEvPKhiPhiiiT0__param_5];
	mov.u32 	%r8, %ctaid.x;
	mov.u32 	%r9, %ntid.x;
	mov.u32 	%r10, %tid.x;
	mad.lo.s32 	%r1, %r8, %r9, %r10;
	mov.u32 	%r11, %ctaid.y;
	mov.u32 	%r12, %ntid.y;
	mov.u32 	%r13, %tid.y;
	mad.lo.s32 	%r14, %r11, %r12, %r13;
	setp.ge.s32 	%p1, %r1, %r5;
	setp.ge.s32 	%p2, %r14, %r6;
	or.pred  	%p3, %p1, %p2;
	@%p3 bra 	$L__BB0_2;
	cvta.to.global.u64 	%rd3, %rd1;
	cvta.to.global.u64 	%rd4, %rd2;
	mul.lo.s32 	%r15, %r3, %r14;
	mul.lo.s32 	%r16, %r4, %r14;
	mul.lo.s32 	%r17, %r1, 3;
	cvt.s64.s32 	%rd5, %r16;
	cvt.s64.s32 	%rd6, %r15;
	cvt.s64.s32 	%rd7, %r17;
	add.s64 	%rd8, %rd7, %rd6;
	add.s64 	%rd9, %rd3, %rd8;
	ld.global.u8 	%rd10, [%rd9];
	mov.u64 	%rd11, d_gamma_fwd_lut;
	add.s64 	%rd12, %rd11, %rd10;
	ld.const.u8 	%rs1, [%rd12];
	add.s64 	%rd13, %rd7, %rd5;
	add.s64 	%rd14, %rd4, %rd13;
	st.global.u8 	[%rd14], %rs1;
	ld.global.u8 	%rd15, [%rd9+1];
	add.s64 	%rd16, %rd11, %rd15;
	ld.const.u8 	%rs2, [%rd16];
	st.global.u8 	[%rd14+1], %rs2;
	ld.global.u8 	%rd17, [%rd9+2];
	add.s64 	%rd18, %rd11, %rd17;
	ld.const.u8 	%rs3, [%rd18];
	st.global.u8 	[%rd14+2], %rs3;
$L__BB0_2:
	ret;

}
	// .globl	_Z20gamma_inplace_kernelILi3E10GammaFwdOpEvPhiiiT0_
.visible .entry _Z20gamma_inplace_kernelILi3E10GammaFwdOpEvPhiiiT0_(
	.param .u64 .ptr .align 1 _Z20gamma_inplace_kernelILi3E10GammaFwdOpEvPhiiiT0__param_0,
	.param .u32 _Z20gamma_inplace_kernelILi3E10GammaFwdOpEvPhiiiT0__param_1,
	.param .u32 _Z20gamma_inplace_kernelILi3E10GammaFwdOpEvPhiiiT0__param_2,
	.param .u32 _Z20gamma_inplace_kernelILi3E10GammaFwdOpEvPhiiiT0__param_3,
	.param .align 1 .b8 _Z20gamma_inplace_kernelILi3E10GammaFwdOpEvPhiiiT0__param_4[1]
)
{
	.reg .pred 	%p<4>;
	.reg .b16 	%rs<4>;
	.reg .b32 	%r<16>;
	.reg .b64 	%rd<14>;

	ld.param.u64 	%rd1, [_Z20gamma_inplace_kernelILi3E10GammaFwdOpEvPhiiiT0__param_0];
	ld.param.u32 	%r3, [_Z20gamma_inplace_kernelILi3E10GammaFwdOpEvPhiiiT0__param_1];
	ld.param.u32 	%r4, [_Z20gamma_inplace_kernelILi3E10GammaFwdOpEvPhiiiT0__param_2];
	ld.param.u32 	%r5, [_Z20gamma_inplace_kernelILi3E10GammaFwdOpEvPhiiiT0__param_3];
	mov.u32 	%r7, %ctaid.x;
	mov.u32 	%r8, %ntid.x;
	mov.u32 	%r9, %tid.x;
	mad.lo.s32 	%r1, %r7, %r8, %r9;
	mov.u32 	%r10, %ctaid.y;
	mov.u32 	%r11, %ntid.y;
	mov.u32 	%r12, %tid.y;
	mad.lo.s32 	%r13, %r10, %r11, %r12;
	setp.ge.s32 	%p1, %r1, %r4;
	setp.ge.s32 	%p2, %r13, %r5;
	or.pred  	%p3, %p1, %p2;
	@%p3 bra 	$L__BB1_2;
	mul.lo.s32 	%r14, %r3, %r13;
	mul.lo.s32 	%r15, %r1, 3;
	cvt.s64.s32 	%rd2, %r14;
	cvta.to.global.u64 	%rd3, %rd1;
	cvt.s64.s32 	%rd4, %r15;
	add.s64 	%rd5, %rd4, %rd2;
	add.s64 	%rd6, %rd3, %rd5;
	ld.global.u8 	%rd7, [%rd6];
	mov.u64 	%rd8, d_gamma_fwd_lut;
	add.s64 	%rd9, %rd8, %rd7;
	ld.const.u8 	%rs1, [%rd9];
	st.global.u8 	[%rd6], %rs1;
	ld.global.u8 	%rd10, [%rd6+1];
	add.s64 	%rd11, %rd8, %rd10;
	ld.const.u8 	%rs2, [%rd11];
	st.global.u8 	[%rd6+1], %rs2;
	ld.global.u8 	%rd12, [%rd6+2];
	add.s64 	%rd13, %rd8, %rd12;
	ld.const.u8 	%rs3, [%rd13];
	st.global.u8 	[%rd6+2], %rs3;
$L__BB1_2:
	ret;

}
	// .globl	_Z12gamma_kernelILi3E10GammaInvOpEvPKhiPhiiiT0_
.visible .entry _Z12gamma_kernelILi3E10GammaInvOpEvPKhiPhiiiT0_(
	.param .u64 .ptr .align 1 _Z12gamma_kernelILi3E10GammaInvOpEvPKhiPhiiiT0__param_0,
	.param .u32 _Z12gamma_kernelILi3E10GammaInvOpEvPKhiPhiiiT0__param_1,
	.param .u64 .ptr .align 1 _Z12gamma_kernelILi3E10GammaInvOpEvPKhiPhiiiT0__param_2,
	.param .u32 _Z12gamma_kernelILi3E10GammaInvOpEvPKhiPhiiiT0__param_3,
	.param .u32 _Z12gamma_kernelILi3E10GammaInvOpEvPKhiPhiiiT0__param_4,
	.param .u32 _Z12gamma_kernelILi3E10GammaInvOpEvPKhiPhiiiT0__param_5,
	.param .align 1 .b8 _Z12gamma_kernelILi3E10GammaInvOpEvPKhiPhiiiT0__param_6[1]
)
{
	.reg .pred 	%p<4>;
	.reg .b16 	%rs<4>;
	.reg .b32 	%r<18>;
	.reg .b64 	%rd<19>;

	ld.param.u64 	%rd1, [_Z12gamma_kernelILi3E10GammaInvOpEvPKhiPhiiiT0__param_0];
	ld.param.u32 	%r3, [_Z12gamma_kernelILi3E10GammaInvOpEvPKhiPhiiiT0__param_1];
	ld.param.u64 	%rd2, [_Z12gamma_kernelILi3E10GammaInvOpEvPKhiPhiiiT0__param_2];
	ld.param.u32 	%r4, [_Z12gamma_kernelILi3E10GammaInvOpEvPKhiPhiiiT0__param_3];
	ld.param.u32 	%r5, [_Z12gamma_kernelILi3E10GammaInvOpEvPKhiPhiiiT0__param_4];
	ld.param.u32 	%r6, [_Z12gamma_kernelILi3E10GammaInvOpEvPKhiPhiiiT0__param_5];
	mov.u32 	%r8, %ctaid.x;
	mov.u32 	%r9, %ntid.x;
	mov.u32 	%r10, %tid.x;
	mad.lo.s32 	%r1, %r8, %r9, %r10;
	mov.u32 	%r11, %ctaid.y;
	mov.u32 	%r12, %ntid.y;
	mov.u32 	%r13, %tid.y;
	mad.lo.s32 	%r14, %r11, %r12, %r13;
	setp.ge.s32 	%p1, %r1, %r5;
	setp.ge.s32 	%p2, %r14, %r6;
	or.pred  	%p3, %p1, %p2;
	@%p3 bra 	$L__BB2_2;
	cvta.to.global.u64 	%rd3, %rd1;
	cvta.to.global.u64 	%rd4, %rd2;
	mul.lo.s32 	%r15, %r3, %r14;
	mul.lo.s32 	%r16, %r4, %r14;
	mul.lo.s32 	%r17, %r1, 3;
	cvt.s64.s32 	%rd5, %r16;
	cvt.s64.s32 	%rd6, %r15;
	cvt.s64.s32 	%rd7, %r17;
	add.s64 	%rd8, %rd7, %rd6;
	add.s64 	%rd9, %rd3, %rd8;
	ld.global.u8 	%rd10, [%rd9];
	mov.u64 	%rd11, d_gamma_inv_lut;
	add.s64 	%rd12, %rd11, %rd10;
	ld.const.u8 	%rs1, [%rd12];
	add.s64 	%rd13, %rd7, %rd5;
	add.s64 	%rd14, %rd4, %rd13;
	st.global.u8 	[%rd14], %rs1;
	ld.global.u8 	%rd15, [%rd9+1];
	add.s64 	%rd16, %rd11, %rd15;
	ld.const.u8 	%rs2, [%rd16];
	st.global.u8 	[%rd14+1], %rs2;
	ld.global.u8 	%rd17, [%rd9+2];
	add.s64 	%rd18, %rd11, %rd17;
	ld.const.u8 	%rs3, [%rd18];
	st.global.u8 	[%rd14+2], %rs3;
$L__BB2_2:
	ret;

}
	// .globl	_Z20gamma_inplace_kernelILi3E10GammaInvOpEvPhiiiT0_
.visible .entry _Z20gamma_inplace_kernelILi3E10GammaInvOpEvPhiiiT0_(
	.param .u64 .ptr .align 1 _Z20gamma_inplace_kernelILi3E10GammaInvOpEvPhiiiT0__param_0,
	.param .u32 _Z20gamma_inplace_kernelILi3E10GammaInvOpEvPhiiiT0__param_1,
	.param .u32 _Z20gamma_inplace_kernelILi3E10GammaInvOpEvPhiiiT0__param_2,
	.param .u32 _Z20gamma_inplace_kernelILi3E10GammaInvOpEvPhiiiT0__param_3,
	.param .align 1 .b8 _Z20gamma_inplace_kernelILi3E10GammaInvOpEvPhiiiT0__param_4[1]
)
{
	.reg .pred 	%p<4>;
	.reg .b16 	%rs<4>;
	.reg .b32 	%r<16>;
	.reg .b64 	%rd<14>;

	ld.param.u64 	%rd1, [_Z20gamma_inplace_kernelILi3E10GammaInvOpEvPhiiiT0__param_0];
	ld.param.u32 	%r3, [_Z20gamma_inplace_kernelILi3E10GammaInvOpEvPhiiiT0__param_1];
	ld.param.u32 	%r4, [_Z20gamma_inplace_kernelILi3E10GammaInvOpEvPhiiiT0__param_2];
	ld.param.u32 	%r5, [_Z20gamma_inplace_kernelILi3E10GammaInvOpEvPhiiiT0__param_3];
	mov.u32 	%r7, %ctaid.x;
	mov.u32 	%r8, %ntid.x;
	mov.u32 	%r9, %tid.x;
	mad.lo.s32 	%r1, %r7, %r8, %r9;
	mov.u32 	%r10, %ctaid.y;
	mov.u32 	%r11, %ntid.y;
	mov.u32 	%r12, %tid.y;
	mad.lo.s32 	%r13, %r10, %r11, %r12;
	setp.ge.s32 	%p1, %r1, %r4;
	setp.ge.s32 	%p2, %r13, %r5;
	or.pred  	%p3, %p1, %p2;
	@%p3 bra 	$L__BB3_2;
	mul.lo.s32 	%r14, %r3, %r13;
	mul.lo.s32 	%r15, %r1, 3;
	cvt.s64.s32 	%rd2, %r14;
	cvta.to.global.u64 	%rd3, %rd1;
	cvt.s64.s32 	%rd4, %r15;
	add.s64 	%rd5, %rd4, %rd2;
	add.s64 	%rd6, %rd3, %rd5;
	ld.global.u8 	%rd7, [%rd6];
	mov.u64 	%rd8, d_gamma_inv_lut;
	add.s64 	%rd9, %rd8, %rd7;
	ld.const.u8 	%rs1, [%rd9];
	st.global.u8 	[%rd6], %rs1;
	ld.global.u8 	%rd10, [%rd6+1];
	add.s64 	%rd11, %rd8, %rd10;
	ld.const.u8 	%rs2, [%rd11];
	st.global.u8 	[%rd6+1], %rs2;
	ld.global.u8 	%rd12, [%rd6+2];
	add.s64 	%rd13, %rd8, %rd12;
	ld.const.u8 	%rs3, [%rd13];
	st.global.u8 	[%rd6+2], %rs3;
$L__BB3_2:
	ret;

}
	// .globl	_Z12gamma_kernelILi4E10GammaFwdOpEvPKhiPhiiiT0_
.visible .entry _Z12gamma_kernelILi4E10GammaFwdOpEvPKhiPhiiiT0_(
	.param .u64 .ptr .align 1 _Z12gamma_kernelILi4E10GammaFwdOpEvPKhiPhiiiT0__param_0,
	.param .u32 _Z12gamma_kernelILi4E10GammaFwdOpEvPKhiPhiiiT0__param_1,
	.param .u64 .ptr .align 1 _Z12gamma_kernelILi4E10GammaFwdOpEvPKhiPhiiiT0__param_2,
	.param .u32 _Z12gamma_kernelILi4E10GammaFwdOpEvPKhiPhiiiT0__param_3,
	.param .u32 _Z12gamma_kernelILi4E10GammaFwdOpEvPKhiPhiiiT0__param_4,
	.param .u32 _Z12gamma_kernelILi4E10GammaFwdOpEvPKhiPhiiiT0__param_5,
	.param .align 1 .b8 _Z12gamma_kernelILi4E10GammaFwdOpEvPKhiPhiiiT0__param_6[1]
)
{
	.reg .pred 	%p<4>;
	.reg .b16 	%rs<5>;
	.reg .b32 	%r<18>;
	.reg .b64 	%rd<19>;

	ld.param.u64 	%rd1, [_Z12gamma_kernelILi4E10GammaFwdOpEvPKhiPhiiiT0__param_0];
	ld.param.u32 	%r3, [_Z12gamma_kernelILi4E10GammaFwdOpEvPKhiPhiiiT0__param_1];
	ld.param.u64 	%rd2, [_Z12gamma_kernelILi4E10GammaFwdOpEvPKhiPhiiiT0__param_2];
	ld.param.u32 	%r4, [_Z12gamma_kernelILi4E10GammaFwdOpEvPKhiPhiiiT0__param_3];
	ld.param.u32 	%r5, [_Z12gamma_kernelILi4E10GammaFwdOpEvPKhiPhiiiT0__param_4];
	ld.param.u32 	%r6, [_Z12gamma_kernelILi4E10GammaFwdOpEvPKhiPhiiiT0__param_5];
	mov.u32 	%r8, %ctaid.x;
	mov.u32 	%r9, %ntid.x;
	mov.u32 	%r10, %tid.x;
	mad.lo.s32 	%r1, %r8, %r9, %r10;
	mov.u32 	%r11, %ctaid.y;
	mov.u32 	%r12, %ntid.y;
	mov.u32 	%r13, %tid.y;
	mad.lo.s32 	%r14, %r11, %r12, %r13;
	setp.ge.s32 	%p1, %r1, %r5;
	setp.ge.s32 	%p2, %r14, %r6;
	or.pred  	%p3, %p1, %p2;
	@%p3 bra 	$L__BB4_2;
	cvta.to.global.u64 	%rd3, %rd1;
	cvta.to.global.u64 	%rd4, %rd2;
	mul.lo.s32 	%r15, %r3, %r14;
	cvt.s64.s32 	%rd5, %r15;
	mul.lo.s32 	%r16, %r4, %r14;
	cvt.s64.s32 	%rd6, %r16;
	shl.b32 	%r17, %r1, 2;
	cvt.s64.s32 	%rd7, %r17;
	add.s64 	%rd8, %rd5, %rd7;
	add.s64 	%rd9, %rd3, %rd8;
	ld.global.u8 	%rd10, [%rd9];
	mov.u64 	%rd11, d_gamma_fwd_lut;
	add.s64 	%rd12, %rd11, %rd10;
	ld.const.u8 	%rs1, [%rd12];
	add.s64 	%rd13, %rd6, %rd7;
	add.s64 	%rd14, %rd4, %rd13;
	st.global.u8 	[%rd14], %rs1;
	ld.global.u8 	%rd15, [%rd9+1];
	add.s64 	%rd16, %rd11, %rd15;
	ld.const.u8 	%rs2, [%rd16];
	st.global.u8 	[%rd14+1], %rs2;
	ld.global.u8 	%rd17, [%rd9+2];
	add.s64 	%rd18, %rd11, %rd17;
	ld.const.u8 	%rs3, [%rd18];
	st.global.u8 	[%rd14+2], %rs3;
	ld.global.u8 	%rs4, [%rd9+3];
	st.global.u8 	[%rd14+3], %rs4;
$L__BB4_2:
	ret;

}
	// .globl	_Z20gamma_inplace_kernelILi4E10GammaFwdOpEvPhiiiT0_
.visible .entry _Z20gamma_inplace_kernelILi4E10GammaFwdOpEvPhiiiT0_(
	.param .u64 .ptr .align 1 _Z20gamma_inplace_kernelILi4E10GammaFwdOpEvPhiiiT0__param_0,
	.param .u32 _Z20gamma_inplace_kernelILi4E10GammaFwdOpEvPhiiiT0__param_1,
	.param .u32 _Z20gamma_inplace_kernelILi4E10GammaFwdOpEvPhiiiT0__param_2,
	.param .u32 _Z20gamma_inplace_kernelILi4E10GammaFwdOpEvPhiiiT0__param_3,
	.param .align 1 .b8 _Z20gamma_inplace_kernelILi4E10GammaFwdOpEvPhiiiT0__param_4[1]
)
{
	.reg .pred 	%p<4>;
	.reg .b16 	%rs<4>;
	.reg .b32 	%r<16>;
	.reg .b64 	%rd<14>;

	ld.param.u64 	%rd1, [_Z20gamma_inplace_kernelILi4E10GammaFwdOpEvPhiiiT0__param_0];
	ld.param.u32 	%r3, [_Z20gamma_inplace_kernelILi4E10GammaFwdOpEvPhiiiT0__param_1];
	ld.param.u32 	%r4, [_Z20gamma_inplace_kernelILi4E10GammaFwdOpEvPhiiiT0__param_2];
	ld.param.u32 	%r5, [_Z20gamma_inplace_kernelILi4E10GammaFwdOpEvPhiiiT0__param_3];
	mov.u32 	%r7, %ctaid.x;
	mov.u32 	%r8, %ntid.x;
	mov.u32 	%r9, %tid.x;
	mad.lo.s32 	%r1, %r7, %r8, %r9;
	mov.u32 	%r10, %ctaid.y;
	mov.u32 	%r11, %ntid.y;
	mov.u32 	%r12, %tid.y;
	mad.lo.s32 	%r13, %r10, %r11, %r12;
	setp.ge.s32 	%p1, %r1, %r4;
	setp.ge.s32 	%p2, %r13, %r5;
	or.pred  	%p3, %p1, %p2;
	@%p3 bra 	$L__BB5_2;
	mul.lo.s32 	%r14, %r3, %r13;
	shl.b32 	%r15, %r1, 2;
	cvt.s64.s32 	%rd2, %r14;
	cvta.to.global.u64 	%rd3, %rd1;
	cvt.s64.s32 	%rd4, %r15;
	add.s64 	%rd5, %rd4, %rd2;
	add.s64 	%rd6, %rd3, %rd5;
	ld.global.u8 	%rd7, [%rd6];
	mov.u64 	%rd8, d_gamma_fwd_lut;
	add.s64 	%rd9, %rd8, %rd7;
	ld.const.u8 	%rs1, [%rd9];
	st.global.u8 	[%rd6], %rs1;
	ld.global.u8 	%rd10, [%rd6+1];
	add.s64 	%rd11, %rd8, %rd10;
	ld.const.u8 	%rs2, [%rd11];
	st.global.u8 	[%rd6+1], %rs2;
	ld.global.u8 	%rd12, [%rd6+2];
	add.s64 	%rd13, %rd8, %rd12;
	ld.const.u8 	%rs3, [%rd13];
	st.global.u8 	[%rd6+2], %rs3;
$L__BB5_2:
	ret;

}
	// .globl	_Z12gamma_kernelILi4E10GammaInvOpEvPKhiPhiiiT0_
.visible .entry _Z12gamma_kernelILi4E10GammaInvOpEvPKhiPhiiiT0_(
	.param .u64 .ptr .align 1 _Z12gamma_kernelILi4E10GammaInvOpEvPKhiPhiiiT0__param_0,
	.param .u32 _Z12gamma_kernelILi4E10GammaInvOpEvPKhiPhiiiT0__param_1,
	.param .u64 .ptr .align 1 _Z12gamma_kernelILi4E10GammaInvOpEvPKhiPhiiiT0__param_2,
	.param .u32 _Z12gamma_kernelILi4E10GammaInvOpEvPKhiPhiiiT0__param_3,
	.param .u32 _Z12gamma_kernelILi4E10GammaInvOpEvPKhiPhiiiT0__param_4,
	.param .u32 _Z12gamma_kernelILi4E10GammaInvOpEvPKhiPhiiiT0__param_5,
	.param .align 1 .b8 _Z12gamma_kernelILi4E10GammaInvOpEvPKhiPhiiiT0__param_6[1]
)
{
	.reg .pred 	%p<4>;
	.reg .b16 	%rs<5>;
	.reg .b32 	%r<18>;
	.reg .b64 	%rd<19>;

	ld.param.u64 	%rd1, [_Z12gamma_kernelILi4E10GammaInvOpEvPKhiPhiiiT0__param_0];
	ld.param.u32 	%r3, [_Z12gamma_kernelILi4E10GammaInvOpEvPKhiPhiiiT0__param_1];
	ld.param.u64 	%rd2, [_Z12gamma_kernelILi4E10GammaInvOpEvPKhiPhiiiT0__param_2];
	ld.param.u32 	%r4, [_Z12gamma_kernelILi4E10GammaInvOpEvPKhiPhiiiT0__param_3];
	ld.param.u32 	%r5, [_Z12gamma_kernelILi4E10GammaInvOpEvPKhiPhiiiT0__param_4];
	ld.param.u32 	%r6, [_Z12gamma_kernelILi4E10GammaInvOpEvPKhiPhiiiT0__param_5];
	mov.u32 	%r8, %ctaid.x;
	mov.u32 	%r9, %ntid.x;
	mov.u32 	%r10, %tid.x;
	mad.lo.s32 	%r1, %r8, %r9, %r10;
	mov.u32 	%r11, %ctaid.y;
	mov.u32 	%r12, %ntid.y;
	mov.u32 	%r13, %tid.y;
	mad.lo.s32 	%r14, %r11, %r12, %r13;
	setp.ge.s32 	%p1, %r1, %r5;
	setp.ge.s32 	%p2, %r14, %r6;
	or.pred  	%p3, %p1, %p2;
	@%p3 bra 	$L__BB6_2;
	cvta.to.global.u64 	%rd3, %rd1;
	cvta.to.global.u64 	%rd4, %rd2;
	mul.lo.s32 	%r15, %r3, %r14;
	cvt.s64.s32 	%rd5, %r15;
	mul.lo.s32 	%r16, %r4, %r14;
	cvt.s64.s32 	%rd6, %r16;
	shl.b32 	%r17, %r1, 2;
	cvt.s64.s32 	%rd7, %r17;
	add.s64 	%rd8, %rd5, %rd7;
	add.s64 	%rd9, %rd3, %rd8;
	ld.global.u8 	%rd10, [%rd9];
	mov.u64 	%rd11, d_gamma_inv_lut;
	add.s64 	%rd12, %rd11, %rd10;
	ld.const.u8 	%rs1, [%rd12];
	add.s64 	%rd13, %rd6, %rd7;
	add.s64 	%rd14, %rd4, %rd13;
	st.global.u8 	[%rd14], %rs1;
	ld.global.u8 	%rd15, [%rd9+1];
	add.s64 	%rd16, %rd11, %rd15;
	ld.const.u8 	%rs2, [%rd16];
	st.global.u8 	[%rd14+1], %rs2;
	ld.global.u8 	%rd17, [%rd9+2];
	add.s64 	%rd18, %rd11, %rd17;
	ld.const.u8 	%rs3, [%rd18];
	st.global.u8 	[%rd14+2], %rs3;
	ld.global.u8 	%rs4, [%rd9+3];
	st.global.u8 	[%rd14+3], %rs4;
$L__BB6_2:
	ret;

}
	// .globl	_Z20gamma_inplace_kernelILi4E10GammaInvOpEvPhiiiT0_
.visible .entry _Z20gamma_inplace_kernelILi4E10GammaInvOpEvPhiiiT0_(
	.param .u64 .ptr .align 1 _Z20gamma_inplace_kernelILi4E10GammaInvOpEvPhiiiT0__param_0,
	.param .u32 _Z20gamma_inplace_kernelILi4E10GammaInvOpEvPhiiiT0__param_1,
	.param .u32 _Z20gamma_inplace_kernelILi4E10GammaInvOpEvPhiiiT0__param_2,
	.param .u32 _Z20gamma_inplace_kernelILi4E10GammaInvOpEvPhiiiT0__param_3,
	.param .align 1 .b8 _Z20gamma_inplace_kernelILi4E10GammaInvOpEvPhiiiT0__param_4[1]
)
{
	.reg .pred 	%p<4>;
	.reg .b16 	%rs<4>;
	.reg .b32 	%r<16>;
	.reg .b64 	%rd<14>;

	ld.param.u64 	%rd1, [_Z20gamma_inplace_kernelILi4E10GammaInvOpEvPhiiiT0__param_0];
	ld.param.u32 	%r3, [_Z20gamma_inplace_kernelILi4E10GammaInvOpEvPhiiiT0__param_1];
	ld.param.u32 	%r4, [_Z20gamma_inplace_kernelILi4E10GammaInvOpEvPhiiiT0__param_2];
	ld.param.u32 	%r5, [_Z20gamma_inplace_kernelILi4E10GammaInvOpEvPhiiiT0__param_3];
	mov.u32 	%r7, %ctaid.x;
	mov.u32 	%r8, %ntid.x;
	mov.u32 	%r9, %tid.x;
	mad.lo.s32 	%r1, %r7, %r8, %r9;
	mov.u32 	%r10, %ctaid.y;
	mov.u32 	%r11, %ntid.y;
	mov.u32 	%r12, %tid.y;
	mad.lo.s32 	%r13, %r10, %r11, %r12;
	setp.ge.s32 	%p1, %r1, %r4;
	setp.ge.s32 	%p2, %r13, %r5;
	or.pred  	%p3, %p1, %p2;
	@%p3 bra 	$L__BB7_2;
	mul.lo.s32 	%r14, %r3, %r13;
	shl.b32 	%r15, %r1, 2;
	cvt.s64.s32 	%rd2, %r14;
	cvta.to.global.u64 	%rd3, %rd1;
	cvt.s64.s32 	%rd4, %r15;
	add.s64 	%rd5, %rd4, %rd2;
	add.s64 	%rd6, %rd3, %rd5;
	ld.global.u8 	%rd7, [%rd6];
	mov.u64 	%rd8, d_gamma_inv_lut;
	add.s64 	%rd9, %rd8, %rd7;
	ld.const.u8 	%rs1, [%rd9];
	st.global.u8 	[%rd6], %rs1;
	ld.global.u8 	%rd10, [%rd6+1];
	add.s64 	%rd11, %rd8, %rd10;
	ld.const.u8 	%rs2, [%rd11];
	st.global.u8 	[%rd6+1], %rs2;
	ld.global.u8 	%rd12, [%rd6+2];
	add.s64 	%rd13, %rd8, %rd12;
	ld.const.u8 	%rs3, [%rd13];
	st.global.u8 	[%rd6+2], %rs3;
$L__BB7_2:
	ret;

}


// ===== COMPILED SASS (sm_100) =====

	.target	sm_100

	.elftype	@"ET_EXEC"


//--------------------- .note.nv.tkinfo           --------------------------
	.section	.note.nv.tkinfo,"",@"SHT_NOTE"
	.sectionflags	@"SHF_NOTE_NV_TKINFO"
	.tkinfo
        /*0018*/ 	.word	0x00000002
        /*0030*/ 	.string	""
        /*0030*/ 	.string	"ptxas"
        /*0030*/ 	.string	"Cuda compilation tools, release 13.0, V13.0.88"
        /*0030*/ 	.string	"Build cuda_13.0.r13.0/compiler.36424714_0"
        /*0030*/ 	.string	"-arch sm_100 -m 64 "



//--------------------- .note.nv.cuinfo           --------------------------
	.section	.note.nv.cuinfo,"",@"SHT_NOTE"
	.sectionflags	@"SHF_NOTE_NV_CUINFO"
        /*0018*/ 	.short	0x0002
        /*001a*/ 	.short	0x0064
        /*001c*/ 	.short	0x0082
	.zero		2


//--------------------- .nv.info                  --------------------------
	.section	.nv.info,"",@"SHT_CUDA_INFO"
	.align	4


	//----- nvinfo : EIATTR_REGCOUNT
	.align		4
        /*0000*/ 	.byte	0x04, 0x2f
        /*0002*/ 	.short	(.L_3 - .L_2)
	.align		4
.L_2:
        /*0004*/ 	.word	index@(_Z12gamma_kernelILi3E10GammaFwdOpEvPKhiPhiiiT0_)
        /*0008*/ 	.word	0x0000000e


	//----- nvinfo : EIATTR_FRAME_SIZE
	.align		4
.L_3:
        /*000c*/ 	.byte	0x04, 0x11
        /*000e*/ 	.short	(.L_5 - .L_4)
	.align		4
.L_4:
        /*0010*/ 	.word	index@(_Z12gamma_kernelILi3E10GammaFwdOpEvPKhiPhiiiT0_)
        /*0014*/ 	.word	0x00000000


	//----- nvinfo : EIATTR_REGCOUNT
	.align		4
.L_5:
        /*0018*/ 	.byte	0x04, 0x2f
        /*001a*/ 	.short	(.L_7 - .L_6)
	.align		4
.L_6:
        /*001c*/ 	.word	index@(_Z20gamma_inplace_kernelILi3E10GammaFwdOpEvPhiiiT0_)
        /*0020*/ 	.word	0x0000000c


	//----- nvinfo : EIATTR_FRAME_SIZE
	.align		4
.L_7:
        /*0024*/ 	.byte	0x04, 0x11
        /*0026*/ 	.short	(.L_9 - .L_8)
	.align		4
.L_8:
        /*0028*/ 	.word	index@(_Z20gamma_inplace_kernelILi3E10GammaFwdOpEvPhiiiT0_)
        /*002c*/ 	.word	0x00000000


	//----- nvinfo : EIATTR_REGCOUNT
	.align		4
.L_9:
        /*0030*/ 	.byte	0x04, 0x2f
        /*0032*/ 	.short	(.L_11 - .L_10)
	.align		4
.L_10:
        /*0034*/ 	.word	index@(_Z12gamma_kernelILi3E10GammaInvOpEvPKhiPhiiiT0_)
        /*0038*/ 	.word	0x0000000e


	//----- nvinfo : EIATTR_FRAME_SIZE
	.align		4
.L_11:
        /*003c*/ 	.byte	0x04, 0x11
        /*003e*/ 	.short	(.L_13 - .L_12)
	.align		4
.L_12:
        /*0040*/ 	.word	index@(_Z12gamma_kernelILi3E10GammaInvOpEvPKhiPhiiiT0_)
        /*0044*/ 	.word	0x00000000


	//----- nvinfo : EIATTR_REGCOUNT
	.align		4
.L_13:
        /*0048*/ 	.byte	0x04, 0x2f
        /*004a*/ 	.short	(.L_15 - .L_14)
	.align		4
.L_14:
        /*004c*/ 	.word	index@(_Z20gamma_inplace_kernelILi3E10GammaInvOpEvPhiiiT0_)
        /*0050*/ 	.word	0x0000000c


	//----- nvinfo : EIATTR_FRAME_SIZE
	.align		4
.L_15:
        /*0054*/ 	.byte	0x04, 0x11
        /*0056*/ 	.short	(.L_17 - .L_16)
	.align		4
.L_16:
        /*0058*/ 	.word	index@(_Z20gamma_inplace_kernelILi3E10GammaInvOpEvPhiiiT0_)
        /*005c*/ 	.word	0x00000000


	//----- nvinfo : EIATTR_REGCOUNT
	.align		4
.L_17:
        /*0060*/ 	.byte	0x04, 0x2f
        /*0062*/ 	.short	(.L_19 - .L_18)
	.align		4
.L_18:
        /*0064*/ 	.word	index@(_Z12gamma_kernelILi4E10GammaFwdOpEvPKhiPhiiiT0_)
        /*0068*/ 	.word	0x00000010


	//----- nvinfo : EIATTR_FRAME_SIZE
	.align		4
.L_19:
        /*006c*/ 	.byte	0x04, 0x11
        /*006e*/ 	.short	(.L_21 - .L_20)
	.align		4
.L_20:
        /*0070*/ 	.word	index@(_Z12gamma_kernelILi4E10GammaFwdOpEvPKhiPhiiiT0_)
        /*0074*/ 	.word	0x00000000


	//----- nvinfo : EIATTR_REGCOUNT
	.align		4
.L_21:
        /*0078*/ 	.byte	0x04, 0x2f
        /*007a*/ 	.short	(.L_23 - .L_22)
	.align		4
.L_22:
        /*007c*/ 	.word	index@(_Z20gamma_inplace_kernelILi4E10GammaFwdOpEvPhiiiT0_)
        /*0080*/ 	.word	0x0000000c


	//----- nvinfo : EIATTR_FRAME_SIZE
	.align		4
.L_23:
        /*0084*/ 	.byte	0x04, 0x11
        /*0086*/ 	.short	(.L_25 - .L_24)
	.align		4
.L_24:
        /*0088*/ 	.word	index@(_Z20gamma_inplace_kernelILi4E10GammaFwdOpEvPhiiiT0_)
        /*008c*/ 	.word	0x00000000


	//----- nvinfo : EIATTR_REGCOUNT
	.align		4
.L_25:
        /*0090*/ 	.byte	0x04, 0x2f
        /*0092*/ 	.short	(.L_27 - .L_26)
	.align		4
.L_26:
        /*0094*/ 	.word	index@(_Z12gamma_kernelILi4E10GammaInvOpEvPKhiPhiiiT0_)
        /*0098*/ 	.word	0x00000010


	//----- nvinfo : EIATTR_FRAME_SIZE
	.align		4
.L_27:
        /*009c*/ 	.byte	0x04, 0x11
        /*009e*/ 	.short	(.L_29 - .L_28)
	.align		4
.L_28:
        /*00a0*/ 	.word	index@(_Z12gamma_kernelILi4E10GammaInvOpEvPKhiPhiiiT0_)
        /*00a4*/ 	.word	0x00000000


	//----- nvinfo : EIATTR_REGCOUNT
	.align		4
.L_29:
        /*00a8*/ 	.byte	0x04, 0x2f
        /*00aa*/ 	.short	(.L_31 - .L_30)
	.align		4
.L_30:
        /*00ac*/ 	.word	index@(_Z20gamma_inplace_kernelILi4E10GammaInvOpEvPhiiiT0_)
        /*00b0*/ 	.word	0x0000000c


	//----- nvinfo : EIATTR_FRAME_SIZE
	.align		4
.L_31:
        /*00b4*/ 	.byte	0x04, 0x11
        /*00b6*/ 	.short	(.L_33 - .L_32)
	.align		4
.L_32:
        /*00b8*/ 	.word	index@(_Z20gamma_inplace_kernelILi4E10GammaInvOpEvPhiiiT0_)
        /*00bc*/ 	.word	0x00000000


	//----- nvinfo : EIATTR_MIN_STACK_SIZE
	.align		4
.L_33:
        /*00c0*/ 	.byte	0x04, 0x12
        /*00c2*/ 	.short	(.L_35 - .L_34)
	.align		4
.L_34:
        /*00c4*/ 	.word	index@(_Z20gamma_inplace_kernelILi4E10GammaInvOpEvPhiiiT0_)
        /*00c8*/ 	.word	0x00000000


	//----- nvinfo : EIATTR_MIN_STACK_SIZE
	.align		4
.L_35:
        /*00cc*/ 	.byte	0x04, 0x12
        /*00ce*/ 	.short	(.L_37 - .L_36)
	.align		4
.L_36:
        /*00d0*/ 	.word	index@(_Z12gamma_kernelILi4E10GammaInvOpEvPKhiPhiiiT0_)
        /*00d4*/ 	.word	0x00000000


	//----- nvinfo : EIATTR_MIN_STACK_SIZE
	.align		4
.L_37:
        /*00d8*/ 	.byte	0x04, 0x12
        /*00da*/ 	.short	(.L_39 - .L_38)
	.align		4
.L_38:
        /*00dc*/ 	.word	index@(_Z20gamma_inplace_kernelILi4E10GammaFwdOpEvPhiiiT0_)
        /*00e0*/ 	.word	0x00000000


	//----- nvinfo : EIATTR_MIN_STACK_SIZE
	.align		4
.L_39:
        /*00e4*/ 	.byte	0x04, 0x12
        /*00e6*/ 	.short	(.L_41 - .L_40)
	.align		4
.L_40:
        /*00e8*/ 	.word	index@(_Z12gamma_kernelILi4E10GammaFwdOpEvPKhiPhiiiT0_)
        /*00ec*/ 	.word	0x00000000


	//----- nvinfo : EIATTR_MIN_STACK_SIZE
	.align		4
.L_41:
        /*00f0*/ 	.byte	0x04, 0x12
        /*00f2*/ 	.short	(.L_43 - .L_42)
	.align		4
.L_42:
        /*00f4*/ 	.word	index@(_Z20gamma_inplace_kernelILi3E10GammaInvOpEvPhiiiT0_)
        /*00f8*/ 	.word	0x00000000


	//----- nvinfo : EIATTR_MIN_STACK_SIZE
	.align		4
.L_43:
        /*00fc*/ 	.byte	0x04, 0x12
        /*00fe*/ 	.short	(.L_45 - .L_44)
	.align		4
.L_44:
        /*0100*/ 	.word	index@(_Z12gamma_kernelILi3E10GammaInvOpEvPKhiPhiiiT0_)
        /*0104*/ 	.word	0x00000000


	//----- nvinfo : EIATTR_MIN_STACK_SIZE
	.align		4
.L_45:
        /*0108*/ 	.byte	0x04, 0x12
        /*010a*/ 	.short	(.L_47 - .L_46)
	.align		4
.L_46:
        /*010c*/ 	.word	index@(_Z20gamma_inplace_kernelILi3E10GammaFwdOpEvPhiiiT0_)
        /*0110*/ 	.word	0x00000000


	//----- nvinfo : EIATTR_MIN_STACK_SIZE
	.align		4
.L_47:
        /*0114*/ 	.byte	0x04, 0x12
        /*0116*/ 	.short	(.L_49 - .L_48)
	.align		4
.L_48:
        /*0118*/ 	.word	index@(_Z12gamma_kernelILi3E10GammaFwdOpEvPKhiPhiiiT0_)
        /*011c*/ 	.word	0x00000000
.L_49:


//--------------------- .nv.compat                --------------------------
	.section	.nv.compat,"",@"SHT_CUDA_COMPAT_INFO"
	.align	4
        /*0000*/ 	.byte	0x02, 0x09, 0x00, 0x00, 0x02, 0x02, 0x01, 0x00, 0x02, 0x05, 0x05, 0x00, 0x03, 0x07, 0x01, 0x01
        /*0010*/ 	.byte	0x02, 0x03, 0x00, 0x00, 0x02, 0x06, 0x01, 0x00, 0x04, 0x0b, 0x08, 0x00, 0x09, 0x00, 0x00, 0x00
        /*0020*/ 	.byte	0x00, 0x00, 0x00, 0x00


//--------------------- .nv.info._Z20gamma_inplace_kernelILi4E10GammaInvOpEvPhiiiT0_ --------------------------
	.section	.nv.info._Z20gamma_inplace_kernelILi4E10GammaInvOpEvPhiiiT0_,"",@"SHT_CUDA_INFO"
	.sectionflags	@""
	.align	4


	//----- nvinfo : EIATTR_CUDA_API_VERSION
	.align		4
        /*0000*/ 	.byte	0x04, 0x37
        /*0002*/ 	.short	(.L_51 - .L_50)
.L_50:
        /*0004*/ 	.word	0x00000082


	//----- nvinfo : EIATTR_KPARAM_INFO
	.align		4
.L_51:
        /*0008*/ 	.byte	0x04, 0x17
        /*000a*/ 	.short	(.L_53 - .L_52)
.L_52:
        /*000c*/ 	.word	0x00000000
        /*0010*/ 	.short	0x0004
        /*0012*/ 	.short	0x0014
        /*0014*/ 	.byte	0x00, 0xf0, 0x05, 0x00


	//----- nvinfo : EIATTR_KPARAM_INFO
	.align		4
.L_53:
        /*0018*/ 	.byte	0x04, 0x17
        /*001a*/ 	.short	(.L_55 - .L_54)
.L_54:
        /*001c*/ 	.word	0x00000000
        /*0020*/ 	.short	0x0003
        /*0022*/ 	.short	0x0010
        /*0024*/ 	.byte	0x00, 0xf0, 0x11, 0x00


	//----- nvinfo : EIATTR_KPARAM_INFO
	.align		4
.L_55:
        /*0028*/ 	.byte	0x04, 0x17
        /*002a*/ 	.short	(.L_57 - .L_56)
.L_56:
        /*002c*/ 	.word	0x00000000
        /*0030*/ 	.short	0x0002
        /*0032*/ 	.short	0x000c
        /*0034*/ 	.byte	0x00, 0xf0, 0x11, 0x00


	//----- nvinfo : EIATTR_KPARAM_INFO
	.align		4
.L_57:
        /*0038*/ 	.byte	0x04, 0x17
        /*003a*/ 	.short	(.L_59 - .L_58)
.L_58:
        /*003c*/ 	.word	0x00000000
        /*0040*/ 	.short	0x0001
        /*0042*/ 	.short	0x0008
        /*0044*/ 	.byte	0x00, 0xf0, 0x11, 0x00


	//----- nvinfo : EIATTR_KPARAM_INFO
	.align		4
.L_59:
        /*0048*/ 	.byte	0x04, 0x17
        /*004a*/ 	.short	(.L_61 - .L_60)
.L_60:
        /*004c*/ 	.word	0x00000000
        /*0050*/ 	.short	0x0000
        /*0052*/ 	.short	0x0000
        /*0054*/ 	.byte	0x00, 0xf5, 0x21, 0x00


	//----- nvinfo : EIATTR_SPARSE_MMA_MASK
	.align		4
.L_61:
        /*0058*/ 	.byte	0x03, 0x50
        /*005a*/ 	.short	0x0000


	//----- nvinfo : EIATTR_MAXREG_COUNT
	.align		4
        /*005c*/ 	.byte	0x03, 0x1b
        /*005e*/ 	.short	0x00ff


	//----- nvinfo : EIATTR_MERCURY_ISA_VERSION
	.align		4
        /*0060*/ 	.byte	0x03, 0x5f
        /*0062*/ 	.short	0x0101


	//----- nvinfo : EIATTR_VRC_CTA_INIT_COUNT
	.align		4
        /*0064*/ 	.byte	0x02, 0x4a
	.zero		1
	.zero		1


	//----- nvinfo : EIATTR_EXIT_INSTR_OFFSETS
	.align		4
        /*0068*/ 	.byte	0x04, 0x1c
        /*006a*/ 	.short	(.L_63 - .L_62)


	//   ....[0]....
.L_62:
        /*006c*/ 	.word	0x000000d0


	//   ....[1]....
        /*0070*/ 	.word	0x00000200


	//----- nvinfo : EIATTR_CBANK_PARAM_SIZE
	.align		4
.L_63:
        /*0074*/ 	.byte	0x03, 0x19
        /*0076*/ 	.short	0x0015


	//----- nvinfo : EIATTR_PARAM_CBANK
	.align		4
        /*0078*/ 	.byte	0x04, 0x0a
        /*007a*/ 	.short	(.L_65 - .L_64)
	.align		4
.L_64:
        /*007c*/ 	.word	index@(.nv.constant0._Z20gamma_inplace_kernelILi4E10GammaInvOpEvPhiiiT0_)
        /*0080*/ 	.short	0x0380
        /*0082*/ 	.short	0x0015


	//----- nvinfo : EIATTR_SW_WAR
	.align		4
.L_65:
        /*0084*/ 	.byte	0x04, 0x36
        /*0086*/ 	.short	(.L_67 - .L_66)
.L_66:
        /*0088*/ 	.word	0x00000008
.L_67:


//--------------------- .nv.info._Z12gamma_kernelILi4E10GammaInvOpEvPKhiPhiiiT0_ --------------------------
	.section	.nv.info._Z12gamma_kernelILi4E10GammaInvOpEvPKhiPhiiiT0_,"",@"SHT_CUDA_INFO"
	.sectionflags	@""
	.align	4


	//----- nvinfo : EIATTR_CUDA_API_VERSION
	.align		4
        /*0000*/ 	.byte	0x04, 0x37
        /*0002*/ 	.short	(.L_69 - .L_68)
.L_68:
        /*0004*/ 	.word	0x00000082


	//----- nvinfo : EIATTR_KPARAM_INFO
	.align		4
.L_69:
        /*0008*/ 	.byte	0x04, 0x17
        /*000a*/ 	.short	(.L_71 - .L_70)
.L_70:
        /*000c*/ 	.word	0x00000000
        /*0010*/ 	.short	0x0006
        /*0012*/ 	.short	0x0024
        /*0014*/ 	.byte	0x00, 0xf0, 0x05, 0x00


	//----- nvinfo : EIATTR_KPARAM_INFO
	.align		4
.L_71:
        /*0018*/ 	.byte	0x04, 0x17
        /*001a*/ 	.short	(.L_73 - .L_72)
.L_72:
        /*001c*/ 	.word	0x00000000
        /*0020*/ 	.short	0x0005
        /*0022*/ 	.short	0x0020
        /*0024*/ 	.byte	0x00, 0xf0, 0x11, 0x00


	//----- nvinfo : EIATTR_KPARAM_INFO
	.align		4
.L_73:
        /*0028*/ 	.byte	0x04, 0x17
        /*002a*/ 	.short	(.L_75 - .L_74)
.L_74:
        /*002c*/ 	.word	0x00000000
        /*0030*/ 	.short	0x0004
        /*0032*/ 	.short	0x001c
        /*0034*/ 	.byte	0x00, 0xf0, 0x11, 0x00


	//----- nvinfo : EIATTR_KPARAM_INFO
	.align		4
.L_75:
        /*0038*/ 	.byte	0x04, 0x17
        /*003a*/ 	.short	(.L_77 - .L_76)
.L_76:
        /*003c*/ 	.word	0x00000000
        /*0040*/ 	.short	0x0003
        /*0042*/ 	.short	0x0018
        /*0044*/ 	.byte	0x00, 0xf0, 0x11, 0x00


	//----- nvinfo : EIATTR_KPARAM_INFO
	.align		4
.L_77:
        /*0048*/ 	.byte	0x04, 0x17
        /*004a*/ 	.short	(.L_79 - .L_78)
.L_78:
        /*004c*/ 	.word	0x00000000
        /*0050*/ 	.short	0x0002
        /*0052*/ 	.short	0x0010
        /*0054*/ 	.byte	0x00, 0xf5, 0x21, 0x00


	//----- nvinfo : EIATTR_KPARAM_INFO
	.align		4
.L_79:
        /*0058*/ 	.byte	0x04, 0x17
        /*005a*/ 	.short	(.L_81 - .L_80)
.L_80:
        /*005c*/ 	.word	0x00000000
        /*0060*/ 	.short	0x0001
        /*0062*/ 	.short	0x0008
        /*0064*/ 	.byte	0x00, 0xf0, 0x11, 0x00


	//----- nvinfo : EIATTR_KPARAM_INFO
	.align		4
.L_81:
        /*0068*/ 	.byte	0x04, 0x17
        /*006a*/ 	.short	(.L_83 - .L_82)
.L_82:
        /*006c*/ 	.word	0x00000000
        /*0070*/ 	.short	0x0000
        /*0072*/ 	.short	0x0000
        /*0074*/ 	.byte	0x00, 0xf5, 0x21, 0x00


	//----- nvinfo : EIATTR_SPARSE_MMA_MASK
	.align		4
.L_83:
        /*0078*/ 	.byte	0x03, 0x50
        /*007a*/ 	.short	0x0000


	//----- nvinfo : EIATTR_MAXREG_COUNT
	.align		4
        /*007c*/ 	.byte	0x03, 0x1b
        /*007e*/ 	.short	0x00ff


	//----- nvinfo : EIATTR_MERCURY_ISA_VERSION
	.align		4
        /*0080*/ 	.byte	0x03, 0x5f
        /*0082*/ 	.short	0x0101


	//----- nvinfo : EIATTR_VRC_CTA_INIT_COUNT
	.align		4
        /*0084*/ 	.byte	0x02, 0x4a
	.zero		1
	.zero		1


	//----- nvinfo : EIATTR_EXIT_INSTR_OFFSETS
	.align		4
        /*0088*/ 	.byte	0x04, 0x1c
        /*008a*/ 	.short	(.L_85 - .L_84)


	//   ....[0]....
.L_84:
        /*008c*/ 	.word	0x000000d0


	//   ....[1]....
        /*0090*/ 	.word	0x00000280


	//----- nvinfo : EIATTR_CBANK_PARAM_SIZE
	.align		4
.L_85:
        /*0094*/ 	.byte	0x03, 0x19
        /*0096*/ 	.short	0x0025


	//----- nvinfo : EIATTR_PARAM_CBANK
	.align		4
        /*0098*/ 	.byte	0x04, 0x0a
        /*009a*/ 	.short	(.L_87 - .L_86)
	.align		4
.L_86:
        /*009c*/ 	.word	index@(.nv.constant0._Z12gamma_kernelILi4E10GammaInvOpEvPKhiPhiiiT0_)
        /*00a0*/ 	.short	0x0380
        /*00a2*/ 	.short	0x0025


	//----- nvinfo : EIATTR_SW_WAR
	.align		4
.L_87:
        /*00a4*/ 	.byte	0x04, 0x36
        /*00a6*/ 	.short	(.L_89 - .L_88)
.L_88:
        /*00a8*/ 	.word	0x00000008
.L_89:


//--------------------- .nv.info._Z20gamma_inplace_kernelILi4E10GammaFwdOpEvPhiiiT0_ --------------------------
	.section	.nv.info._Z20gamma_inplace_kernelILi4E10GammaFwdOpEvPhiiiT0_,"",@"SHT_CUDA_INFO"
	.sectionflags	@""
	.align	4


	//----- nvinfo : EIATTR_CUDA_API_VERSION
	.align		4
        /*0000*/ 	.byte	0x04, 0x37
        /*0002*/ 	.short	(.L_91 - .L_90)
.L_90:
        /*0004*/ 	.word	0x00000082


	//----- nvinfo : EIATTR_KPARAM_INFO
	.align		4
.L_91:
        /*0008*/ 	.byte	0x04, 0x17
        /*000a*/ 	.short	(.L_93 - .L_92)
.L_92:
        /*000c*/ 	.word	0x00000000
        /*0010*/ 	.short	0x0004
        /*0012*/ 	.short	0x0014
        /*0014*/ 	.byte	0x00, 0xf0, 0x05, 0x00


	//----- nvinfo : EIATTR_KPARAM_INFO
	.align		4
.L_93:
        /*0018*/ 	.byte	0x04, 0x17
        /*001a*/ 	.short	(.L_95 - .L_94)
.L_94:
        /*001c*/ 	.word	0x00000000
        /*0020*/ 	.short	0x0003
        /*0022*/ 	.short	0x0010
        /*0024*/ 	.byte	0x00, 0xf0, 0x11, 0x00


	//----- nvinfo : EIATTR_KPARAM_INFO
	.align		4
.L_95:
        /*0028*/ 	.byte	0x04, 0x17
        /*002a*/ 	.short	(.L_97 - .L_96)
.L_96:
        /*002c*/ 	.word	0x00000000
        /*0030*/ 	.short	0x0002
        /*0032*/ 	.short	0x000c
        /*0034*/ 	.byte	0x00, 0xf0, 0x11, 0x00


	//----- nvinfo : EIATTR_KPARAM_INFO
	.align		4
.L_97:
        /*0038*/ 	.byte	0x04, 0x17
        /*003a*/ 	.short	(.L_99 - .L_98)
.L_98:
        /*003c*/ 	.word	0x00000000
        /*0040*/ 	.short	0x0001
        /*0042*/ 	.short	0x0008
        /*0044*/ 	.byte	0x00, 0xf0, 0x11, 0x00


	//----- nvinfo : EIATTR_KPARAM_INFO
	.align		4
.L_99:
        /*0048*/ 	.byte	0x04, 0x17
        /*004a*/ 	.short	(.L_101 - .L_100)
.L_100:
        /*004c*/ 	.word	0x00000000
        /*0050*/ 	.short	0x0000
        /*0052*/ 	.short	0x0000
        /*0054*/ 	.byte	0x00, 0xf5, 0x21, 0x00


	//----- nvinfo : EIATTR_SPARSE_MMA_MASK
	.align		4
.L_101:
        /*0058*/ 	.byte	0x03, 0x50
        /*005a*/ 	.short	0x0000


	//----- nvinfo : EIATTR_MAXREG_COUNT
	.align		4
        /*005c*/ 	.byte	0x03, 0x1b
        /*005e*/ 	.short	0x00ff


	//----- nvinfo : EIATTR_MERCURY_ISA_VERSION
	.align		4
        /*0060*/ 	.byte	0x03, 0x5f
        /*0062*/ 	.short	0x0101


	//----- nvinfo : EIATTR_VRC_CTA_INIT_COUNT
	.align		4
        /*0064*/ 	.byte	0x02, 0x4a
	.zero		1
	.zero		1


	//----- nvinfo : EIATTR_EXIT_INSTR_OFFSETS
	.align		4
        /*0068*/ 	.byte	0x04, 0x1c
        /*006a*/ 	.short	(.L_103 - .L_102)


	//   ....[0]....
.L_102:
        /*006c*/ 	.word	0x000000d0


	//   ....[1]....
        /*0070*/ 	.word	0x00000200


	//----- nvinfo : EIATTR_CBANK_PARAM_SIZE
	.align		4
.L_103:
        /*0074*/ 	.byte	0x03, 0x19
        /*0076*/ 	.short	0x0015


	//----- nvinfo : EIATTR_PARAM_CBANK
	.align		4
        /*0078*/ 	.byte	0x04, 0x0a
        /*007a*/ 	.short	(.L_105 - .L_104)
	.align		4
.L_104:
        /*007c*/ 	.word	index@(.nv.constant0._Z20gamma_inplace_kernelILi4E10GammaFwdOpEvPhiiiT0_)
        /*0080*/ 	.short	0x0380
        /*0082*/ 	.short	0x0015


	//----- nvinfo : EIATTR_SW_WAR
	.align		4
.L_105:
        /*0084*/ 	.byte	0x04, 0x36
        /*0086*/ 	.short	(.L_107 - .L_106)
.L_106:
        /*0088*/ 	.word	0x00000008
.L_107:


//--------------------- .nv.info._Z12gamma_kernelILi4E10GammaFwdOpEvPKhiPhiiiT0_ --------------------------
	.section	.nv.info._Z12gamma_kernelILi4E10GammaFwdOpEvPKhiPhiiiT0_,"",@"SHT_CUDA_INFO"
	.sectionflags	@""
	.align	4


	//----- nvinfo : EIATTR_CUDA_API_VERSION
	.align		4
        /*0000*/ 	.byte	0x04, 0x37
        /*0002*/ 	.short	(.L_109 - .L_108)
.L_108:
        /*0004*/ 	.word	0x00000082


	//----- nvinfo : EIATTR_KPARAM_INFO
	.align		4
.L_109:
        /*0008*/ 	.byte	0x04, 0x17
        /*000a*/ 	.short	(.L_111 - .L_110)
.L_110:
        /*000c*/ 	.word	0x00000000
        /*0010*/ 	.short	0x0006
        /*0012*/ 	.short	0x0024
        /*0014*/ 	.byte	0x00, 0xf0, 0x05, 0x00


	//----- nvinfo : EIATTR_KPARAM_INFO
	.align		4
.L_111:
        /*0018*/ 	.byte	0x04, 0x17
        /*001a*/ 	.short	(.L_113 - .L_112)
.L_112:
        /*001c*/ 	.word	0x00000000
        /*0020*/ 	.short	0x0005
        /*0022*/ 	.short	0x0020
        /*0024*/ 	.byte	0x00, 0xf0, 0x11, 0x00


	//----- nvinfo : EIATTR_KPARAM_INFO
	.align		4
.L_113:
        /*0028*/ 	.byte	0x04, 0x17
        /*002a*/ 	.short	(.L_115 - .L_114)
.L_114:
        /*002c*/ 	.word	0x00000000
        /*0030*/ 	.short	0x0004
        /*0032*/ 	.short	0x001c
        /*0034*/ 	.byte	0x00, 0xf0, 0x11, 0x00


	//----- nvinfo : EIATTR_KPARAM_INFO
	.align		4
.L_115:
        /*0038*/ 	.byte	0x04, 0x17
        /*003a*/ 	.short	(.L_117 - .L_116)
.L_116:
        /*003c*/ 	.word	0x00000000
        /*0040*/ 	.short	0x0003
        /*0042*/ 	.short	0x0018
        /*0044*/ 	.byte	0x00, 0xf0, 0x11, 0x00


	//----- nvinfo : EIATTR_KPARAM_INFO
	.align		4
.L_117:
        /*0048*/ 	.byte	0x04, 0x17
        /*004a*/ 	.short	(.L_119 - .L_118)
.L_118:
        /*004c*/ 	.word	0x00000000
        /*0050*/ 	.short	0x0002
        /*0052*/ 	.short	0x0010
        /*0054*/ 	.byte	0x00, 0xf5, 0x21, 0x00


	//----- nvinfo : EIATTR_KPARAM_INFO
	.align		4
.L_119:
        /*0058*/ 	.byte	0x04, 0x17
        /*005a*/ 	.short	(.L_121 - .L_120)
.L_120:
        /*005c*/ 	.word	0x00000000
        /*0060*/ 	.short	0x0001
        /*0062*/ 	.short	0x0008
        /*0064*/ 	.byte	0x00, 0xf0, 0x11, 0x00


	//----- nvinfo : EIATTR_KPARAM_INFO
	.align		4
.L_121:
        /*0068*/ 	.byte	0x04, 0x17
        /*006a*/ 	.short	(.L_123 - .L_122)
.L_122:
        /*006c*/ 	.word	0x00000000
        /*0070*/ 	.short	0x0000
        /*0072*/ 	.short	0x0000
        /*0074*/ 	.byte	0x00, 0xf5, 0x21, 0x00


	//----- nvinfo : EIATTR_SPARSE_MMA_MASK
	.align		4
.L_123:
        /*0078*/ 	.byte	0x03, 0x50
        /*007a*/ 	.short	0x0000


	//----- nvinfo : EIATTR_MAXREG_COUNT
	.align		4
        /*007c*/ 	.byte	0x03, 0x1b
        /*007e*/ 	.short	0x00ff


	//----- nvinfo : EIATTR_MERCURY_ISA_VERSION
	.align		4
        /*0080*/ 	.byte	0x03, 0x5f
        /*0082*/ 	.short	0x0101


	//----- nvinfo : EIATTR_VRC_CTA_INIT_COUNT
	.align		4
        /*0084*/ 	.byte	0x02, 0x4a
	.zero		1
	.zero		1


	//----- nvinfo : EIATTR_EXIT_INSTR_OFFSETS
	.align		4
        /*0088*/ 	.byte	0x04, 0x1c
        /*008a*/ 	.short	(.L_125 - .L_124)


	//   ....[0]....
.L_124:
        /*008c*/ 	.word	0x000000d0


	//   ....[1]....
        /*0090*/ 	.word	0x00000280


	//----- nvinfo : EIATTR_CBANK_PARAM_SIZE
	.align		4
.L_125:
        /*0094*/ 	.byte	0x03, 0x19
        /*0096*/ 	.short	0x0025


	//----- nvinfo : EIATTR_PARAM_CBANK
	.align		4
        /*0098*/ 	.byte	0x04, 0x0a
        /*009a*/ 	.short	(.L_127 - .L_126)
	.align		4
.L_126:
        /*009c*/ 	.word	index@(.nv.constant0._Z12gamma_kernelILi4E10GammaFwdOpEvPKhiPhiiiT0_)
        /*00a0*/ 	.short	0x0380
        /*00a2*/ 	.short	0x0025


	//----- nvinfo : EIATTR_SW_WAR
	.align		4
.L_127:
        /*00a4*/ 	.byte	0x04, 0x36
        /*00a6*/ 	.short	(.L_129 - .L_128)
.L_128:
        /*00a8*/ 	.word	0x00000008
.L_129:


//--------------------- .nv.info._Z20gamma_inplace_kernelILi3E10GammaInvOpEvPhiiiT0_ --------------------------
	.section	.nv.info._Z20gamma_inplace_kernelILi3E10GammaInvOpEvPhiiiT0_,"",@"SHT_CUDA_INFO"
	.sectionflags	@""
	.align	4


	//----- nvinfo : EIATTR_CUDA_API_VERSION
	.align		4
        /*0000*/ 	.byte	0x04, 0x37
        /*0002*/ 	.short	(.L_131 - .L_130)
.L_130:
        /*0004*/ 	.word	0x00000082


	//----- nvinfo : EIATTR_KPARAM_INFO
	.align		4
.L_131:
        /*0008*/ 	.byte	0x04, 0x17
        /*000a*/ 	.short	(.L_133 - .L_132)
.L_132:
        /*000c*/ 	.word	0x00000000
        /*0010*/ 	.short	0x0004
        /*0012*/ 	.short	0x0014
        /*0014*/ 	.byte	0x00, 0xf0, 0x05, 0x00


	//----- nvinfo : EIATTR_KPARAM_INFO
	.align		4
.L_133:
        /*0018*/ 	.byte	0x04, 0x17
        /*001a*/ 	.short	(.L_135 - .L_134)
.L_134:
        /*001c*/ 	.word	0x00000000
        /*0020*/ 	.short	0x0003
        /*0022*/ 	.short	0x0010
        /*0024*/ 	.byte	0x00, 0xf0, 0x11, 0x00


	//----- nvinfo : EIATTR_KPARAM_INFO
	.align		4
.L_135:
        /*0028*/ 	.byte	0x04, 0x17
        /*002a*/ 	.short	(.L_137 - .L_136)
.L_136:
        /*002c*/ 	.word	0x00000000
        /*0030*/ 	.short	0x0002
        /*0032*/ 	.short	0x000c
        /*0034*/ 	.byte	0x00, 0xf0, 0x11, 0x00


	//----- nvinfo : EIATTR_KPARAM_INFO
	.align		4
.L_137:
        /*0038*/ 	.byte	0x04, 0x17
        /*003a*/ 	.short	(.L_139 - .L_138)
.L_138:
        /*003c*/ 	.word	0x00000000
        /*0040*/ 	.short	0x0001
        /*0042*/ 	.short	0x0008
        /*0044*/ 	.byte	0x00, 0xf0, 0x11, 0x00


	//----- nvinfo : EIATTR_KPARAM_INFO
	.align		4
.L_139:
        /*0048*/ 	.byte	0x04, 0x17
        /*004a*/ 	.short	(.L_141 - .L_140)
.L_140:
        /*004c*/ 	.word	0x00000000
        /*0050*/ 	.short	0x0000
        /*0052*/ 	.short	0x0000
        /*0054*/ 	.byte	0x00, 0xf5, 0x21, 0x00


	//----- nvinfo : EIATTR_SPARSE_MMA_MASK
	.align		4
.L_141:
        /*0058*/ 	.byte	0x03, 0x50
        /*005a*/ 	.short	0x0000


	//----- nvinfo : EIATTR_MAXREG_COUNT
	.align		4
        /*005c*/ 	.byte	0x03, 0x1b
        /*005e*/ 	.short	0x00ff


	//----- nvinfo : EIATTR_MERCURY_ISA_VERSION
	.align		4
        /*0060*/ 	.byte	0x03, 0x5f
        /*0062*/ 	.short	0x0101


	//----- nvinfo : EIATTR_VRC_CTA_INIT_COUNT
	.align		4
        /*0064*/ 	.byte	0x02, 0x4a
	.zero		1
	.zero		1


	//----- nvinfo : EIATTR_EXIT_INSTR_OFFSETS
	.align		4
        /*0068*/ 	.byte	0x04, 0x1c
        /*006a*/ 	.short	(.L_143 - .L_142)


	//   ....[0]....
.L_142:
        /*006c*/ 	.word	0x000000d0


	//   ....[1]....
        /*0070*/ 	.word	0x00000200


	//----- nvinfo : EIATTR_CBANK_PARAM_SIZE
	.align		4
.L_143:
        /*0074*/ 	.byte	0x03, 0x19
        /*0076*/ 	.short	0x0015


	//----- nvinfo : EIATTR_PARAM_CBANK
	.align		4
        /*0078*/ 	.byte	0x04, 0x0a
        /*007a*/ 	.short	(.L_145 - .L_144)
	.align		4
.L_144:
        /*007c*/ 	.word	index@(.nv.constant0._Z20gamma_inplace_kernelILi3E10GammaInvOpEvPhiiiT0_)
        /*0080*/ 	.short	0x0380
        /*0082*/ 	.short	0x0015


	//----- nvinfo : EIATTR_SW_WAR
	.align		4
.L_145:
        /*0084*/ 	.byte	0x04, 0x36
        /*0086*/ 	.short	(.L_147 - .L_146)
.L_146:
        /*0088*/ 	.word	0x00000008
.L_147:


//--------------------- .nv.info._Z12gamma_kernelILi3E10GammaInvOpEvPKhiPhiiiT0_ --------------------------
	.section	.nv.info._Z12gamma_kernelILi3E10GammaInvOpEvPKhiPhiiiT0_,"",@"SHT_CUDA_INFO"
	.sectionflags	@""
	.align	4


	//----- nvinfo : EIATTR_CUDA_API_VERSION
	.align		4
        /*0000*/ 	.byte	0x04, 0x37
        /*0002*/ 	.short	(.L_149 - .L_148)
.L_148:
        /*0004*/ 	.word	0x00000082


	//----- nvinfo : EIATTR_KPARAM_INFO
	.align		4
.L_149:
        /*0008*/ 	.byte	0x04, 0x17
        /*000a*/ 	.short	(.L_151 - .L_150)
.L_150:
        /*000c*/ 	.word	0x00000000
        /*0010*/ 	.short	0x0006
        /*0012*/ 	.short	0x0024
        /*0014*/ 	.byte	0x00, 0xf0, 0x05, 0x00


	//----- nvinfo : EIATTR_KPARAM_INFO
	.align		4
.L_151:
        /*0018*/ 	.byte	0x04, 0x17
        /*001a*/ 	.short	(.L_153 - .L_152)
.L_152:
        /*001c*/ 	.word	0x00000000
        /*0020*/ 	.short	0x0005
        /*0022*/ 	.short	0x0020
        /*0024*/ 	.byte	0x00, 0xf0, 0x11, 0x00


	//----- nvinfo : EIATTR_KPARAM_INFO
	.align		4
.L_153:
        /*0028*/ 	.byte	0x04, 0x17
        /*002a*/ 	.short	(.L_155 - .L_154)
.L_154:
        /*002c*/ 	.word	0x00000000
        /*0030*/ 	.short	0x0004
        /*0032*/ 	.short	0x001c
        /*0034*/ 	.byte	0x00, 0xf0, 0x11, 0x00


	//----- nvinfo : EIATTR_KPARAM_INFO
	.align		4
.L_155:
        /*0038*/ 	.byte	0x04, 0x17
        /*003a*/ 	.short	(.L_157 - .L_156)
.L_156:
        /*003c*/ 	.word	0x00000000
        /*0040*/ 	.short	0x0003
        /*0042*/ 	.short	0x0018
        /*0044*/ 	.byte	0x00, 0xf0, 0x11, 0x00


	//----- nvinfo : EIATTR_KPARAM_INFO
	.align		4
.L_157:
        /*0048*/ 	.byte	0x04, 0x17
        /*004a*/ 	.short	(.L_159 - .L_158)
.L_158:
        /*004c*/ 	.word	0x00000000
        /*0050*/ 	.short	0x0002
        /*0052*/ 	.short	0x0010
        /*0054*/ 	.byte	0x00, 0xf5, 0x21, 0x00


	//----- nvinfo : EIATTR_KPARAM_INFO
	.align		4
.L_159:
        /*0058*/ 	.byte	0x04, 0x17
        /*005a*/ 	.short	(.L_161 - .L_160)
.L_160:
        /*005c*/ 	.word	0x00000000
        /*0060*/ 	.short	0x0001
        /*0062*/ 	.short	0x0008
        /*0064*/ 	.byte	0x00, 0xf0, 0x11, 0x00


	//----- nvinfo : EIATTR_KPARAM_INFO
	.align		4
.L_161:
        /*0068*/ 	.byte	0x04, 0x17
        /*006a*/ 	.short	(.L_163 - .L_162)
.L_162:
        /*006c*/ 	.word	0x00000000
        /*0070*/ 	.short	0x0000
        /*0072*/ 	.short	0x0000
        /*0074*/ 	.byte	0x00, 0xf5, 0x21, 0x00


	//----- nvinfo : EIATTR_SPARSE_MMA_MASK
	.align		4
.L_163:
        /*0078*/ 	.byte	0x03, 0x50
        /*007a*/ 	.short	0x0000


	//----- nvinfo : EIATTR_MAXREG_COUNT
	.align		4
        /*007c*/ 	.byte	0x03, 0x1b
        /*007e*/ 	.short	0x00ff


	//----- nvinfo : EIATTR_MERCURY_ISA_VERSION
	.align		4
        /*0080*/ 	.byte	0x03, 0x5f
        /*0082*/ 	.short	0x0101


	//----- nvinfo : EIATTR_VRC_CTA_INIT_COUNT
	.align		4
        /*0084*/ 	.byte	0x02, 0x4a
	.zero		1
	.zero		1


	//----- nvinfo : EIATTR_EXIT_INSTR_OFFSETS
	.align		4
        /*0088*/ 	.byte	0x04, 0x1c
        /*008a*/ 	.short	(.L_165 - .L_164)


	//   ....[0]....
.L_164:
        /*008c*/ 	.word	0x000000d0


	//   ....[1]....
        /*0090*/ 	.word	0x00000260


	//----- nvinfo : EIATTR_CBANK_PARAM_SIZE
	.align		4
.L_165:
        /*0094*/ 	.byte	0x03, 0x19
        /*0096*/ 	.short	0x0025


	//----- nvinfo : EIATTR_PARAM_CBANK
	.align		4
        /*0098*/ 	.byte	0x04, 0x0a
        /*009a*/ 	.short	(.L_167 - .L_166)
	.align		4
.L_166:
        /*009c*/ 	.word	index@(.nv.constant0._Z12gamma_kernelILi3E10GammaInvOpEvPKhiPhiiiT0_)
        /*00a0*/ 	.short	0x0380
        /*00a2*/ 	.short	0x0025


	//----- nvinfo : EIATTR_SW_WAR
	.align		4
.L_167:
        /*00a4*/ 	.byte	0x04, 0x36
        /*00a6*/ 	.short	(.L_169 - .L_168)
.L_168:
        /*00a8*/ 	.word	0x00000008
.L_169:


//--------------------- .nv.info._Z20gamma_inplace_kernelILi3E10GammaFwdOpEvPhiiiT0_ --------------------------
	.section	.nv.info._Z20gamma_inplace_kernelILi3E10GammaFwdOpEvPhiiiT0_,"",@"SHT_CUDA_INFO"
	.sectionflags	@""
	.align	4


	//----- nvinfo : EIATTR_CUDA_API_VERSION
	.align		4
        /*0000*/ 	.byte	0x04, 0x37
        /*0002*/ 	.short	(.L_171 - .L_170)
.L_170:
        /*0004*/ 	.word	0x00000082


	//----- nvinfo : EIATTR_KPARAM_INFO
	.align		4
.L_171:
        /*0008*/ 	.byte	0x04, 0x17
        /*000a*/ 	.short	(.L_173 - .L_172)
.L_172:
        /*000c*/ 	.word	0x00000000
        /*0010*/ 	.short	0x0004
        /*0012*/ 	.short	0x0014
        /*0014*/ 	.byte	0x00, 0xf0, 0x05, 0x00


	//----- nvinfo : EIATTR_KPARAM_INFO
	.align		4
.L_173:
        /*0018*/ 	.byte	0x04, 0x17
        /*001a*/ 	.short	(.L_175 - .L_174)
.L_174:
        /*001c*/ 	.word	0x00000000
        /*0020*/ 	.short	0x0003
        /*0022*/ 	.short	0x0010
        /*0024*/ 	.byte	0x00, 0xf0, 0x11, 0x00


	//----- nvinfo : EIATTR_KPARAM_INFO
	.align		4
.L_175:
        /*0028*/ 	.byte	0x04, 0x17
        /*002a*/ 	.short	(.L_177 - .L_176)
.L_176:
        /*002c*/ 	.word	0x00000000
        /*0030*/ 	.short	0x0002
        /*0032*/ 	.short	0x000c
        /*0034*/ 	.byte	0x00, 0xf0, 0x11, 0x00


	//----- nvinfo : EIATTR_KPARAM_INFO
	.align		4
.L_177:
        /*0038*/ 	.byte	0x04, 0x17
        /*003a*/ 	.short	(.L_179 - .L_178)
.L_178:
        /*003c*/ 	.word	0x00000000
        /*0040*/ 	.short	0x0001
        /*0042*/ 	.short	0x0008
        /*0044*/ 	.byte	0x00, 0xf0, 0x11, 0x00


	//----- nvinfo : EIATTR_KPARAM_INFO
	.align		4
.L_179:
        /*0048*/ 	.byte	0x04, 0x17
        /*004a*/ 	.short	(.L_181 - .L_180)
.L_180:
        /*004c*/ 	.word	0x00000000
        /*0050*/ 	.short	0x0000
        /*0052*/ 	.short	0x0000
        /*0054*/ 	.byte	0x00, 0xf5, 0x21, 0x00


	//----- nvinfo : EIATTR_SPARSE_MMA_MASK
	.align		4
.L_181:
        /*0058*/ 	.byte	0x03, 0x50
        /*005a*/ 	.short	0x0000


	//----- nvinfo : EIATTR_MAXREG_COUNT
	.align		4
        /*005c*/ 	.byte	0x03, 0x1b
        /*005e*/ 	.short	0x00ff


	//----- nvinfo : EIATTR_MERCURY_ISA_VERSION
	.align		4
        /*0060*/ 	.byte	0x03, 0x5f
        /*0062*/ 	.short	0x0101


	//----- nvinfo : EIATTR_VRC_CTA_INIT_COUNT
	.align		4
        /*0064*/ 	.byte	0x02, 0x4a
	.zero		1
	.zero		1


	//----- nvinfo : EIATTR_EXIT_INSTR_OFFSETS
	.align		4
        /*0068*/ 	.byte	0x04, 0x1c
        /*006a*/ 	.short	(.L_183 - .L_182)


	//   ....[0]....
.L_182:
        /*006c*/ 	.word	0x000000d0


	//   ....[1]....
        /*0070*/ 	.word	0x00000200


	//----- nvinfo : EIATTR_CBANK_PARAM_SIZE
	.align		4
.L_183:
        /*0074*/ 	.byte	0x03, 0x19
        /*0076*/ 	.short	0x0015


	//----- nvinfo : EIATTR_PARAM_CBANK
	.align		4
        /*0078*/ 	.byte	0x04, 0x0a
        /*007a*/ 	.short	(.L_185 - .L_184)
	.align		4
.L_184:
        /*007c*/ 	.word	index@(.nv.constant0._Z20gamma_inplace_kernelILi3E10GammaFwdOpEvPhiiiT0_)
        /*0080*/ 	.short	0x0380
        /*0082*/ 	.short	0x0015


	//----- nvinfo : EIATTR_SW_WAR
	.align		4
.L_185:
        /*0084*/ 	.byte	0x04, 0x36
        /*0086*/ 	.short	(.L_187 - .L_186)
.L_186:
        /*0088*/ 	.word	0x00000008
.L_187:


//--------------------- .nv.info._Z12gamma_kernelILi3E10GammaFwdOpEvPKhiPhiiiT0_ --------------------------
	.section	.nv.info._Z12gamma_kernelILi3E10GammaFwdOpEvPKhiPhiiiT0_,"",@"SHT_CUDA_INFO"
	.sectionflags	@""
	.align	4


	//----- nvinfo : EIATTR_CUDA_API_VERSION
	.align		4
        /*0000*/ 	.byte	0x04, 0x37
        /*0002*/ 	.short	(.L_189 - .L_188)
.L_188:
        /*0004*/ 	.word	0x00000082


	//----- nvinfo : EIATTR_KPARAM_INFO
	.align		4
.L_189:
        /*0008*/ 	.byte	0x04, 0x17
        /*000a*/ 	.short	(.L_191 - .L_190)
.L_190:
        /*000c*/ 	.word	0x00000000
        /*0010*/ 	.short	0x0006
        /*0012*/ 	.short	0x0024
        /*0014*/ 	.byte	0x00, 0xf0, 0x05, 0x00


	//----- nvinfo : EIATTR_KPARAM_INFO
	.align		4
.L_191:
        /*0018*/ 	.byte	0x04, 0x17
        /*001a*/ 	.short	(.L_193 - .L_192)
.L_192:
        /*001c*/ 	.word	0x00000000
        /*0020*/ 	.short	0x0005
        /*0022*/ 	.short	0x0020
        /*0024*/ 	.byte	0x00, 0xf0, 0x11, 0x00


	//----- nvinfo : EIATTR_KPARAM_INFO
	.align		4
.L_193:
        /*0028*/ 	.byte	0x04, 0x17
        /*002a*/ 	.short	(.L_195 - .L_194)
.L_194:
        /*002c*/ 	.word	0x00000000
        /*0030*/ 	.short	0x0004
        /*0032*/ 	.short	0x001c
        /*0034*/ 	.byte	0x00, 0xf0, 0x11, 0x00


	//----- nvinfo : EIATTR_KPARAM_INFO
	.align		4
.L_195:
        /*0038*/ 	.byte	0x04, 0x17
        /*003a*/ 	.short	(.L_197 - .L_196)
.L_196:
        /*003c*/ 	.word	0x00000000
        /*0040*/ 	.short	0x0003
        /*0042*/ 	.short	0x0018
        /*0044*/ 	.byte	0x00, 0xf0, 0x11, 0x00


	//----- nvinfo : EIATTR_KPARAM_INFO
	.align		4
.L_197:
        /*0048*/ 	.byte	0x04, 0x17
        /*004a*/ 	.short	(.L_199 - .L_198)
.L_198:
        /*004c*/ 	.word	0x00000000
        /*0050*/ 	.short	0x0002
        /*0052*/ 	.short	0x0010
        /*0054*/ 	.byte	0x00, 0xf5, 0x21, 0x00


	//----- nvinfo : EIATTR_KPARAM_INFO
	.align		4
.L_199:
        /*0058*/ 	.byte	0x04, 0x17
        /*005a*/ 	.short	(.L_201 - .L_200)
.L_200:
        /*005c*/ 	.word	0x00000000
        /*0060*/ 	.short	0x0001
        /*0062*/ 	.short	0x0008
        /*0064*/ 	.byte	0x00, 0xf0, 0x11, 0x00


	//----- nvinfo : EIATTR_KPARAM_INFO
	.align		4
.L_201:
        /*0068*/ 	.byte	0x04, 0x17
        /*006a*/ 	.short	(.L_203 - .L_202)
.L_202:
        /*006c*/ 	.word	0x00000000
        /*0070*/ 	.short	0x0000
        /*0072*/ 	.short	0x0000
        /*0074*/ 	.byte	0x00, 0xf5, 0x21, 0x00


	//----- nvinfo : EIATTR_SPARSE_MMA_MASK
	.align		4
.L_203:
        /*0078*/ 	.byte	0x03, 0x50
        /*007a*/ 	.short	0x0000


	//----- nvinfo : EIATTR_MAXREG_COUNT
	.align		4
        /*007c*/ 	.byte	0x03, 0x1b
        /*007e*/ 	.short	0x00ff


	//----- nvinfo : EIATTR_MERCURY_ISA_VERSION
	.align		4
        /*0080*/ 	.byte	0x03, 0x5f
        /*0082*/ 	.short	0x0101


	//----- nvinfo : EIATTR_VRC_CTA_INIT_COUNT
	.align		4
        /*0084*/ 	.byte	0x02, 0x4a
	.zero		1
	.zero		1


	//----- nvinfo : EIATTR_EXIT_INSTR_OFFSETS
	.align		4
        /*0088*/ 	.byte	0x04, 0x1c
        /*008a*/ 	.short	(.L_205 - .L_204)


	//   ....[0]....
.L_204:
        /*008c*/ 	.word	0x000000d0


	//   ....[1]....
        /*0090*/ 	.word	0x00000260


	//----- nvinfo : EIATTR_CBANK_PARAM_SIZE
	.align		4
.L_205:
        /*0094*/ 	.byte	0x03, 0x19
        /*0096*/ 	.short	0x0025


	//----- nvinfo : EIATTR_PARAM_CBANK
	.align		4
        /*0098*/ 	.byte	0x04, 0x0a
        /*009a*/ 	.short	(.L_207 - .L_206)
	.align		4
.L_206:
        /*009c*/ 	.word	index@(.nv.constant0._Z12gamma_kernelILi3E10GammaFwdOpEvPKhiPhiiiT0_)
        /*00a0*/ 	.short	0x0380
        /*00a2*/ 	.short	0x0025


	//----- nvinfo : EIATTR_SW_WAR
	.align		4
.L_207:
        /*00a4*/ 	.byte	0x04, 0x36
        /*00a6*/ 	.short	(.L_209 - .L_208)
.L_208:
        /*00a8*/ 	.word	0x00000008
.L_209:


//--------------------- .nv.callgraph             --------------------------
	.section	.nv.callgraph,"",@"SHT_CUDA_CALLGRAPH"
	.align	4
	.sectionentsize	8
	.align		4
        /*0000*/ 	.word	0x00000000
	.align		4
        /*0004*/ 	.word	0xffffffff
	.align		4
        /*0008*/ 	.word	0x00000000
	.align		4
        /*000c*/ 	.word	0xfffffffe
	.align		4
        /*0010*/ 	.word	0x00000000
	.align		4
        /*0014*/ 	.word	0xfffffffd
	.align		4
        /*0018*/ 	.word	0x00000000
	.align		4
        /*001c*/ 	.word	0xfffffffc


//--------------------- .nv.constant3             --------------------------
	.section	.nv.constant3,"a",@progbits
.nv.constant3:
	.type		d_gamma_fwd_lut,@object
	.size		d_gamma_fwd_lut,(d_gamma_inv_lut - d_gamma_fwd_lut)
d_gamma_fwd_lut:
	.zero		256
	.type		d_gamma_inv_lut,@object
	.size		d_gamma_inv_lut,(.L_1 - d_gamma_inv_lut)
d_gamma_inv_lut:
	.zero		256
.L_1:


//--------------------- .text._Z20gamma_inplace_kernelILi4E10GammaInvOpEvPhiiiT0_ --------------------------
	.section	.text._Z20gamma_inplace_kernelILi4E10GammaInvOpEvPhiiiT0_,"ax",@progbits
	.align	128
        .global         _Z20gamma_inplace_kernelILi4E10GammaInvOpEvPhiiiT0_
        .type           _Z20gamma_inplace_kernelILi4E10GammaInvOpEvPhiiiT0_,@function
        .size           _Z20gamma_inplace_kernelILi4E10GammaInvOpEvPhiiiT0_,(.L_x_8 - _Z20gamma_inplace_kernelILi4E10GammaInvOpEvPhiiiT0_)
        .other          _Z20gamma_inplace_kernelILi4E10GammaInvOpEvPhiiiT0_,@"STO_CUDA_ENTRY STV_DEFAULT"
_Z20gamma_inplace_kernelILi4E10GammaInvOpEvPhiiiT0_:
.text._Z20gamma_inplace_kernelILi4E10GammaInvOpEvPhiiiT0_:
[----:B------:R-:W-:Y:S01]  /*0000*/  LDC R1, c[0x0][0x37c] ;  /* 0x0000df00ff017b82 */ /* 0x000fe20000000800 */
[----:B------:R-:W0:Y:S07]  /*0010*/  S2R R5, SR_TID.Y ;  /* 0x0000000000057919 */ /* 0x000e2e0000002200 */
[----:B------:R-:W1:Y:S01]  /*0020*/  LDC R0, c[0x0][0x360] ;  /* 0x0000d800ff007b82 */ /* 0x000e620000000800 */
[----:B------:R-:W2:Y:S01]  /*0030*/  LDCU UR6, c[0x0][0x390] ;  /* 0x00007200ff0677ac */ /* 0x000ea20008000800 */
[----:B------:R-:W1:Y:S01]  /*0040*/  S2R R3, SR_TID.X ;  /* 0x0000000000037919 */ /* 0x000e620000002100 */
[----:B------:R-:W3:Y:S05]  /*0050*/  LDCU UR7, c[0x0][0x38c] ;  /* 0x00007180ff0777ac */ /* 0x000eea0008000800 */
[----:B------:R-:W0:Y:S08]  /*0060*/  S2UR UR5, SR_CTAID.Y ;  /* 0x00000000000579c3 */ /* 0x000e300000002600 */
[----:B------:R-:W0:Y:S08]  /*0070*/  LDC R2, c[0x0][0x364] ;  /* 0x0000d900ff027b82 */ /* 0x000e300000000800 */
[----:B------:R-:W1:Y:S01]  /*0080*/  S2UR UR4, SR_CTAID.X ;  /* 0x00000000000479c3 */ /* 0x000e620000002500 */
[----:B0-----:R-:W-:-:S05]  /*0090*/  IMAD R2, R2, UR5, R5 ;  /* 0x0000000502027c24 */ /* 0x001fca000f8e0205 */
[----:B--2---:R-:W-:Y:S01]  /*00a0*/  ISETP.GE.AND P0, PT, R2, UR6, PT ;  /* 0x0000000602007c0c */ /* 0x004fe2000bf06270 */
[----:B-1----:R-:W-:-:S05]  /*00b0*/  IMAD R0, R0, UR4, R3 ;  /* 0x0000000400007c24 */ /* 0x002fca000f8e0203 */
[----:B---3--:R-:W-:-:S13]  /*00c0*/  ISETP.GE.OR P0, PT, R0, UR7, P0 ;  /* 0x0000000700007c0c */ /* 0x008fda0008706670 */
[----:B------:R-:W-:Y:S05]  /*00d0*/  @P0 EXIT ;  /* 0x000000000000094d */ /* 0x000fea0003800000 */
[----:B------:R-:W0:Y:S01]  /*00e0*/  LDCU UR6, c[0x0][0x388] ;  /* 0x00007100ff0677ac */ /* 0x000e220008000800 */
[----:B------:R-:W-:Y:S01]  /*00f0*/  IMAD.SHL.U32 R3, R0, 0x4, RZ ;  /* 0x0000000400037824 */ /* 0x000fe200078e00ff */
[----:B------:R-:W1:Y:S04]  /*0100*/  LDCU.64 UR8, c[0x0][0x380] ;  /* 0x00007000ff0877ac */ /* 0x000e680008000a00 */
[----:B------:R-:W-:Y:S01]  /*0110*/  SHF.R.S32.HI R5, RZ, 0x1f, R3 ;  /* 0x0000001fff057819 */ /* 0x000fe20000011403 */
[----:B------:R-:W2:Y:S01]  /*0120*/  LDCU.64 UR4, c[0x0][0x358] ;  /* 0x00006b00ff0477ac */ /* 0x000ea20008000a00 */
[----:B0-----:R-:W-:-:S05]  /*0130*/  IMAD R0, R2, UR6, RZ ;  /* 0x0000000602007c24 */ /* 0x001fca000f8e02ff */
[--C-:B-1----:R-:W-:Y:S02]  /*0140*/  IADD3 R2, P0, P1, R3, UR8, R0.reuse ;  /* 0x0000000803027c10 */ /* 0x102fe4000f91e000 */
[----:B------:R-:W-:-:S04]  /*0150*/  SHF.R.S32.HI R0, RZ, 0x1f, R0 ;  /* 0x0000001fff007819 */ /* 0x000fc80000011400 */
[----:B------:R-:W-:-:S05]  /*0160*/  IADD3.X R3, PT, PT, R5, UR9, R0, P0, P1 ;  /* 0x0000000905037c10 */ /* 0x000fca00087e2400 */
[----:B--2---:R-:W2:Y:S04]  /*0170*/  LDG.E.U8 R0, desc[UR4][R2.64] ;  /* 0x0000000402007981 */ /* 0x004ea8000c1e1100 */
[----:B------:R-:W3:Y:S04]  /*0180*/  LDG.E.U8 R4, desc[UR4][R2.64+0x1] ;  /* 0x0000010402047981 */ /* 0x000ee8000c1e1100 */
[----:B------:R-:W4:Y:S01]  /*0190*/  LDG.E.U8 R6, desc[UR4][R2.64+0x2] ;  /* 0x0000020402067981 */ /* 0x000f22000c1e1100 */
[----:B--2---:R-:W0:Y:S08]  /*01a0*/  LDC.U8 R5, c[0x3][R0+0x100] ;  /* 0x00c0400000057b82 */ /* 0x004e300000000000 */
[----:B---3--:R-:W1:Y:S08]  /*01b0*/  LDC.U8 R7, c[0x3][R4+0x100] ;  /* 0x00c0400004077b82 */ /* 0x008e700000000000 */
[----:B----4-:R-:W2:Y:S01]  /*01c0*/  LDC.U8 R9, c[0x3][R6+0x100] ;  /* 0x00c0400006097b82 */ /* 0x010ea20000000000 */
[----:B0-----:R-:W-:Y:S04]  /*01d0*/  STG.E.U8 desc[UR4][R2.64], R5 ;  /* 0x0000000502007986 */ /* 0x001fe8000c101104 */
[----:B-1----:R-:W-:Y:S04]  /*01e0*/  STG.E.U8 desc[UR4][R2.64+0x1], R7 ;  /* 0x0000010702007986 */ /* 0x002fe8000c101104 */
[----:B--2---:R-:W-:Y:S01]  /*01f0*/  STG.E.U8 desc[UR4][R2.64+0x2], R9 ;  /* 0x0000020902007986 */ /* 0x004fe2000c101104 */
[----:B------:R-:W-:Y:S05]  /*0200*/  EXIT ;  /* 0x000000000000794d */ /* 0x000fea0003800000 */
.L_x_0:
[----:B------:R-:W-:-:S00]  /*0210*/  BRA `(.L_x_0) ;  /* 0xfffffffc00fc7947 */ /* 0x000fc0000383ffff */
[----:B------:R-:W-:-:S00]  /*0220*/  NOP ;  /* 0x0000000000007918 */ /* 0x000fc00000000000 */
        /* <DEDUP_REMOVED lines=13> */
.L_x_8:


//--------------------- .text._Z12gamma_kernelILi4E10GammaInvOpEvPKhiPhiiiT0_ --------------------------
	.section	.text._Z12gamma_kernelILi4E10GammaInvOpEvPKhiPhiiiT0_,"ax",@progbits
	.align	128
        .global         _Z12gamma_kernelILi4E10GammaInvOpEvPKhiPhiiiT0_
        .type           _Z12gamma_kernelILi4E10GammaInvOpEvPKhiPhiiiT0_,@function
        .size           _Z12gamma_kernelILi4E10GammaInvOpEvPKhiPhiiiT0_,(.L_x_9 - _Z12gamma_kernelILi4E10GammaInvOpEvPKhiPhiiiT0_)
        .other          _Z12gamma_kernelILi4E10GammaInvOpEvPKhiPhiiiT0_,@"STO_CUDA_ENTRY STV_DEFAULT"
_Z12gamma_kernelILi4E10GammaInvOpEvPKhiPhiiiT0_:
.text._Z12gamma_kernelILi4E10GammaInvOpEvPKhiPhiiiT0_:
        /* <DEDUP_REMOVED lines=19> */
[----:B0-----:R-:W-:Y:S01]  /*0130*/  IMAD R2, R4, UR6, RZ ;  /* 0x0000000604027c24 */ /* 0x001fe2000f8e02ff */
[----:B------:R-:W0:Y:S04]  /*0140*/  LDCU UR6, c[0x0][0x398] ;  /* 0x00007300ff0677ac */ /* 0x000e280008000800 */
[----:B------:R-:W-:-:S02]  /*0150*/  SHF.R.S32.HI R0, RZ, 0x1f, R2 ;  /* 0x0000001fff007819 */ /* 0x000fc40000011402 */
[----:B-1----:R-:W-:-:S04]  /*0160*/  IADD3 R2, P0, P1, R2, UR8, R5 ;  /* 0x0000000802027c10 */ /* 0x002fc8000f91e005 */
[----:B------:R-:W-:Y:S01]  /*0170*/  IADD3.X R3, PT, PT, R0, UR9, R9, P0, P1 ;  /* 0x0000000900037c10 */ /* 0x000fe200087e2409 */
[----:B------:R-:W1:Y:S04]  /*0180*/  LDCU.64 UR8, c[0x0][0x390] ;  /* 0x00007200ff0877ac */ /* 0x000e680008000a00 */
[----:B--2---:R-:W2:Y:S01]  /*0190*/  LDG.E.U8 R6, desc[UR4][R2.64] ;  /* 0x0000000402067981 */ /* 0x004ea2000c1e1100 */
[----:B0-----:R-:W-:-:S05]  /*01a0*/  IMAD R0, R4, UR6, RZ ;  /* 0x0000000604007c24 */ /* 0x001fca000f8e02ff */
[----:B-1----:R-:W-:Y:S02]  /*01b0*/  IADD3 R4, P0, P1, R0, UR8, R5 ;  /* 0x0000000800047c10 */ /* 0x002fe4000f91e005 */
[----:B------:R-:W-:-:S04]  /*01c0*/  SHF.R.S32.HI R0, RZ, 0x1f, R0 ;  /* 0x0000001fff007819 */ /* 0x000fc80000011400 */
[----:B------:R-:W-:Y:S01]  /*01d0*/  IADD3.X R5, PT, PT, R0, UR9, R9, P0, P1 ;  /* 0x0000000900057c10 */ /* 0x000fe200087e2409 */
[----:B--2---:R-:W0:Y:S04]  /*01e0*/  LDC.U8 R7, c[0x3][R6+0x100] ;  /* 0x00c0400006077b82 */ /* 0x004e280000000000 */
[----:B0-----:R-:W-:Y:S04]  /*01f0*/  STG.E.U8 desc[UR4][R4.64], R7 ;  /* 0x0000000704007986 */ /* 0x001fe8000c101104 */
[----:B------:R-:W2:Y:S02]  /*0200*/  LDG.E.U8 R0, desc[UR4][R2.64+0x1] ;  /* 0x0000010402007981 */ /* 0x000ea4000c1e1100 */
[----:B--2---:R-:W0:Y:S02]  /*0210*/  LDC.U8 R9, c[0x3][R0+0x100] ;  /* 0x00c0400000097b82 */ /* 0x004e240000000000 */
[----:B0-----:R-:W-:Y:S04]  /*0220*/  STG.E.U8 desc[UR4][R4.64+0x1], R9 ;  /* 0x0000010904007986 */ /* 0x001fe8000c101104 */
[----:B------:R-:W2:Y:S02]  /*0230*/  LDG.E.U8 R8, desc[UR4][R2.64+0x2] ;  /* 0x0000020402087981 */ /* 0x000ea4000c1e1100 */
[----:B--2---:R-:W0:Y:S02]  /*0240*/  LDC.U8 R11, c[0x3][R8+0x100] ;  /* 0x00c04000080b7b82 */ /* 0x004e240000000000 */
[----:B0-----:R-:W-:Y:S04]  /*0250*/  STG.E.U8 desc[UR4][R4.64+0x2], R11 ;  /* 0x0000020b04007986 */ /* 0x001fe8000c101104 */
[----:B------:R-:W2:Y:S04]  /*0260*/  LDG.E.U8 R13, desc[UR4][R2.64+0x3] ;  /* 0x00000304020d7981 */ /* 0x000ea8000c1e1100 */
[----:B--2---:R-:W-:Y:S01]  /*0270*/  STG.E.U8 desc[UR4][R4.64+0x3], R13 ;  /* 0x0000030d04007986 */ /* 0x004fe2000c101104 */
[----:B------:R-:W-:Y:S05]  /*0280*/  EXIT ;  /* 0x000000000000794d */ /* 0x000fea0003800000 */
.L_x_1:
        /* <DEDUP_REMOVED lines=15> */
.L_x_9:


//--------------------- .text._Z20gamma_inplace_kernelILi4E10GammaFwdOpEvPhiiiT0_ --------------------------
	.section	.text._Z20gamma_inplace_kernelILi4E10GammaFwdOpEvPhiiiT0_,"ax",@progbits
	.align	128
        .global         _Z20gamma_inplace_kernelILi4E10GammaFwdOpEvPhiiiT0_
        .type           _Z20gamma_inplace_kernelILi4E10GammaFwdOpEvPhiiiT0_,@function
        .size           _Z20gamma_inplace_kernelILi4E10GammaFwdOpEvPhiiiT0_,(.L_x_10 - _Z20gamma_inplace_kernelILi4E10GammaFwdOpEvPhiiiT0_)
        .other          _Z20gamma_inplace_kernelILi4E10GammaFwdOpEvPhiiiT0_,@"STO_CUDA_ENTRY STV_DEFAULT"
_Z20gamma_inplace_kernelILi4E10GammaFwdOpEvPhiiiT0_:
.text._Z20gamma_inplace_kernelILi4E10GammaFwdOpEvPhiiiT0_:
        /* <DEDUP_REMOVED lines=33> */
.L_x_2:
        /* <DEDUP_REMOVED lines=15> */
.L_x_10:


//--------------------- .text._Z12gamma_kernelILi4E10GammaFwdOpEvPKhiPhiiiT0_ --------------------------
	.section	.text._Z12gamma_kernelILi4E10GammaFwdOpEvPKhiPhiiiT0_,"ax",@progbits
	.align	128
        .global         _Z12gamma_kernelILi4E10GammaFwdOpEvPKhiPhiiiT0_
        .type           _Z12gamma_kernelILi4E10GammaFwdOpEvPKhiPhiiiT0_,@function
        .size           _Z12gamma_kernelILi4E10GammaFwdOpEvPKhiPhiiiT0_,(.L_x_11 - _Z12gamma_kernelILi4E10GammaFwdOpEvPKhiPhiiiT0_)
        .other          _Z12gamma_kernelILi4E10GammaFwdOpEvPKhiPhiiiT0_,@"STO_CUDA_ENTRY STV_DEFAULT"
_Z12gamma_kernelILi4E10GammaFwdOpEvPKhiPhiiiT0_:
.text._Z12gamma_kernelILi4E10GammaFwdOpEvPKhiPhiiiT0_:
        /* <DEDUP_REMOVED lines=41> */
.L_x_3:
        /* <DEDUP_REMOVED lines=15> */
.L_x_11:


//--------------------- .text._Z20gamma_inplace_kernelILi3E10GammaInvOpEvPhiiiT0_ --------------------------
	.section	.text._Z20gamma_inplace_kernelILi3E10GammaInvOpEvPhiiiT0_,"ax",@progbits
	.align	128
        .global         _Z20gamma_inplace_kernelILi3E10GammaInvOpEvPhiiiT0_
        .type           _Z20gamma_inplace_kernelILi3E10GammaInvOpEvPhiiiT0_,@function
        .size           _Z20gamma_inplace_kernelILi3E10GammaInvOpEvPhiiiT0_,(.L_x_12 - _Z20gamma_inplace_kernelILi3E10GammaInvOpEvPhiiiT0_)
        .other          _Z20gamma_inplace_kernelILi3E10GammaInvOpEvPhiiiT0_,@"STO_CUDA_ENTRY STV_DEFAULT"
_Z20gamma_inplace_kernelILi3E10GammaInvOpEvPhiiiT0_:
.text._Z20gamma_inplace_kernelILi3E10GammaInvOpEvPhiiiT0_:
        /* <DEDUP_REMOVED lines=15> */
[----:B------:R-:W-:Y:S01]  /*00f0*/  IMAD R3, R0, 0x3, RZ ;  /* 0x0000000300037824 */ /* 0x000fe200078e02ff */
        /* <DEDUP_REMOVED lines=17> */
.L_x_4:
        /* <DEDUP_REMOVED lines=15> */
.L_x_12:


//--------------------- .text._Z12gamma_kernelILi3E10GammaInvOpEvPKhiPhiiiT0_ --------------------------
	.section	.text._Z12gamma_kernelILi3E10GammaInvOpEvPKhiPhiiiT0_,"ax",@progbits
	.align	128
        .global         _Z12gamma_kernelILi3E10GammaInvOpEvPKhiPhiiiT0_
        .type           _Z12gamma_kernelILi3E10GammaInvOpEvPKhiPhiiiT0_,@function
        .size           _Z12gamma_kernelILi3E10GammaInvOpEvPKhiPhiiiT0_,(.L_x_13 - _Z12gamma_kernelILi3E10GammaInvOpEvPKhiPhiiiT0_)
        .other          _Z12gamma_kernelILi3E10GammaInvOpEvPKhiPhiiiT0_,@"STO_CUDA_ENTRY STV_DEFAULT"
_Z12gamma_kernelILi3E10GammaInvOpEvPKhiPhiiiT0_:
.text._Z12gamma_kernelILi3E10GammaInvOpEvPKhiPhiiiT0_:
        /* <DEDUP_REMOVED lines=27> */
[--C-:B-1----:R-:W-:Y:S02]  /*01b0*/  IADD3 R4, P0, P1, R5, UR8, R0.reuse ;  /* 0x0000000805047c10 */ /* 0x102fe4000f91e000 */
        /* <DEDUP_REMOVED lines=9> */
[----:B0-----:R-:W-:Y:S01]  /*0250*/  STG.E.U8 desc[UR4][R4.64+0x2], R11 ;  /* 0x0000020b04007986 */ /* 0x001fe2000c101104 */
[----:B------:R-:W-:Y:S05]  /*0260*/  EXIT ;  /* 0x000000000000794d */ /* 0x000fea0003800000 */
.L_x_5:
        /* <DEDUP_REMOVED lines=9> */
.L_x_13:


//--------------------- .text._Z20gamma_inplace_kernelILi3E10GammaFwdOpEvPhiiiT0_ --------------------------
	.section	.text._Z20gamma_inplace_kernelILi3E10GammaFwdOpEvPhiiiT0_,"ax",@progbits
	.align	128
        .global         _Z20gamma_inplace_kernelILi3E10GammaFwdOpEvPhiiiT0_
        .type           _Z20gamma_inplace_kernelILi3E10GammaFwdOpEvPhiiiT0_,@function
        .size           _Z20gamma_inplace_kernelILi3E10GammaFwdOpEvPhiiiT0_,(.L_x_14 - _Z20gamma_inplace_kernelILi3E10GammaFwdOpEvPhiiiT0_)
        .other          _Z20gamma_inplace_kernelILi3E10GammaFwdOpEvPhiiiT0_,@"STO_CUDA_ENTRY STV_DEFAULT"
_Z20gamma_inplace_kernelILi3E10GammaFwdOpEvPhiiiT0_:
.text._Z20gamma_inplace_kernelILi3E10GammaFwdOpEvPhiiiT0_:
        /* <DEDUP_REMOVED lines=33> */
.L_x_6:
        /* <DEDUP_REMOVED lines=15> */
.L_x_14:


//--------------------- .text._Z12gamma_kernelILi3E10GammaFwdOpEvPKhiPhiiiT0_ --------------------------
	.section	.text._Z12gamma_kernelILi3E10GammaFwdOpEvPKhiPhiiiT0_,"ax",@progbits
	.align	128
        .global         _Z12gamma_kernelILi3E10GammaFwdOpEvPKhiPhiiiT0_
        .type           _Z12gamma_kernelILi3E10GammaFwdOpEvPKhiPhiiiT0_,@function
        .size           _Z12gamma_kernelILi3E10GammaFwdOpEvPKhiPhiiiT0_,(.L_x_15 - _Z12gamma_kernelILi3E10GammaFwdOpEvPKhiPhiiiT0_)
        .other          _Z12gamma_kernelILi3E10GammaFwdOpEvPKhiPhiiiT0_,@"STO_CUDA_ENTRY STV_DEFAULT"
_Z12gamma_kernelILi3E10GammaFwdOpEvPKhiPhiiiT0_:
.text._Z12gamma_kernelILi3E10GammaFwdOpEvPKhiPhiiiT0_:
        /* <DEDUP_REMOVED lines=39> */
.L_x_7:
        /* <DEDUP_REMOVED lines=9> */
.L_x_15:


//--------------------- .nv.shared.reserved.0     --------------------------
	.section	.nv.shared.reserved.0,"aw",@nobits
	.weak		__nv_reservedSMEM_offset_0_alias
	.size		__nv_reservedSMEM_offset_0_alias, 0, 64
	.other		__nv_reservedSMEM_offset_0_alias,@"STO_CUDA_RESERVED_SHARED STV_DEFAULT"
__nv_reservedSMEM_offset_0_alias:
	.zero		0
	.zero		64


//--------------------- .nv.constant0._Z20gamma_inplace_kernelILi4E10GammaInvOpEvPhiiiT0_ --------------------------
	.section	.nv.constant0._Z20gamma_inplace_kernelILi4E10GammaInvOpEvPhiiiT0_,"a",@progbits
	.sectionflags	@""
	.align	4
.nv.constant0._Z20gamma_inplace_kernelILi4E10GammaInvOpEvPhiiiT0_:
	.zero		917


//--------------------- .nv.constant0._Z12gamma_kernelILi4E10GammaInvOpEvPKhiPhiiiT0_ --------------------------
	.section	.nv.constant0._Z12gamma_kernelILi4E10GammaInvOpEvPKhiPhiiiT0_,"a",@progbits
	.sectionflags	@""
	.align	4
.nv.constant0._Z12gamma_kernelILi4E10GammaInvOpEvPKhiPhiiiT0_:
	.zero		933


//--------------------- .nv.constant0._Z20gamma_inplace_kernelILi4E10GammaFwdOpEvPhiiiT0_ --------------------------
	.section	.nv.constant0._Z20gamma_inplace_kernelILi4E10GammaFwdOpEvPhiiiT0_,"a",@progbits
	.sectionflags	@""
	.align	4
.nv.constant0._Z20gamma_inplace_kernelILi4E10GammaFwdOpEvPhiiiT0_:
	.zero		917


//--------------------- .nv.constant0._Z12gamma_kernelILi4E10GammaFwdOpEvPKhiPhiiiT0_ --------------------------
	.section	.nv.constant0._Z12gamma_kernelILi4E10GammaFwdOpEvPKhiPhiiiT0_,"a",@progbits
	.sectionflags	@""
	.align	4
.nv.constant0._Z12gamma_kernelILi4E10GammaFwdOpEvPKhiPhiiiT0_:
	.zero		933


//--------------------- .nv.constant0._Z20gamma_inplace_kernelILi3E10GammaInvOpEvPhiiiT0_ --------------------------
	.section	.nv.constant0._Z20gamma_inplace_kernelILi3E10GammaInvOpEvPhiiiT0_,"a",@progbits
	.sectionflags	@""
	.align	4
.nv.constant0._Z20gamma_inplace_kernelILi3E10GammaInvOpEvPhiiiT0_:
	.zero		917


//--------------------- .nv.constant0._Z12gamma_kernelILi3E10GammaInvOpEvPKhiPhiiiT0_ --------------------------
	.section	.nv.constant0._Z12gamma_kernelILi3E10GammaInvOpEvPKhiPhiiiT0_,"a",@progbits
	.sectionflags	@""
	.align	4
.nv.constant0._Z12gamma_kernelILi3E10GammaInvOpEvPKhiPhiiiT0_:
	.zero		933


//--------------------- .nv.constant0._Z20gamma_inplace_kernelILi3E10GammaFwdOpEvPhiiiT0_ --------------------------
	.section	.nv.constant0._Z20gamma_inplace_kernelILi3E10GammaFwdOpEvPhiiiT0_,"a",@progbits
	.sectionflags	@""
	.align	4
.nv.constant0._Z20gamma_inplace_kernelILi3E10GammaFwdOpEvPhiiiT0_:
	.zero		917


//--------------------- .nv.constant0._Z12gamma_kernelILi3E10GammaFwdOpEvPKhiPhiiiT0_ --------------------------
	.section	.nv.constant0._Z12gamma_kernelILi3E10GammaFwdOpEvPKhiPhiiiT0_,"a",@progbits
	.sectionflags	@""
	.align	4
.nv.constant0._Z12gamma_kernelILi3E10GammaFwdOpEvPKhiPhiiiT0_:
	.zero		933


//--------------------- SYMBOLS --------------------------

	.type		.nv.reservedSmem.offset0,@object
	.size		.nv.reservedSmem.offset0,0x4
